	.target	sm_90a

	.elftype	@"ET_EXEC"


//--------------------- .note.nv.tkinfo           --------------------------
	.section	.note.nv.tkinfo,"",@"SHT_NOTE"
	.sectionflags	@"SHF_NOTE_NV_TKINFO"
	.tkinfo
        /*0018*/ 	.word	0x00000002
        /*0030*/ 	.string	""
        /*0030*/ 	.string	"ptxas"
        /*0030*/ 	.string	"Cuda compilation tools, release 13.0, V13.0.88"
        /*0030*/ 	.string	"Build cuda_13.0.r13.0/compiler.36424714_0"
        /*0030*/ 	.string	"-arch sm_90a -m 64 "



//--------------------- .note.nv.cuinfo           --------------------------
	.section	.note.nv.cuinfo,"",@"SHT_NOTE"
	.sectionflags	@"SHF_NOTE_NV_CUINFO"
        /*0018*/ 	.short	0x0002
        /*001a*/ 	.short	0x005a
        /*001c*/ 	.short	0x0082
	.zero		2


//--------------------- .nv.info                  --------------------------
	.section	.nv.info,"",@"SHT_CUDA_INFO"
	.align	4


	//----- nvinfo : EIATTR_REGCOUNT
	.align		4
        /*0000*/ 	.byte	0x04, 0x2f
        /*0002*/ 	.short	(.L_15 - .L_14)
	.align		4
.L_14:
        /*0004*/ 	.word	index@(_ZN7cutlass13device_kernelINS_4gemm6kernel13GemmUniversalIN4cute5tupleIJiiiiEEENS1_10collective13CollectiveMmaINS1_34MainloopSm90TmaGmmaWarpSpecializedILi37ENS5_IJNS4_1CILi4EEENSA_ILi1EEESC_EEENS1_35KernelTmaWarpSpecializedCooperativeEEENS5_IJNSA_ILi128EEENSA_ILi64EEENSA_ILi32EEEEEEaNS5_IJlSC_lEEEaSK_NS4_8TiledMMAINS4_8MMA_AtomIJNS4_4SM904GMMA26MMA_64x64x32_S32S8S8_SS_TNEEEENS4_6LayoutINS5_IJNSA_ILi2EEESC_SC_EEENS5_IJSC_NSA_ILi0EEESU_EEEEENS5_IJNS4_10UnderscoreESX_SX_EEEEENS4_13SM90_TMA_LOADENS4_14ComposedLayoutINS4_7SwizzleILi1ELi4ELi3EEENS4_18smem_ptr_flag_bitsILi8EEENSR_INS5_IJNSA_ILi8EEESI_EEENS5_IJSI_SC_EEEEEEEvNS4_8identityENS4_23SM90_TMA_LOAD_MULTICASTES1A_vS1B_EENS_8epilogue10collective6detail29Sm90TmaWarpSpecializedAdapterINS1F_15DefaultEpilogueIaSK_SK_NS1E_6thread17LinearCombinationIaLi1EiiLNS1J_9ScaleType4KindE0ELNS_15FloatRoundStyleE2EaEENS1_15EpilogueDefaultEEEEEvvEEEEvNT_6ParamsE)
        /*0008*/ 	.word	0x000000a8


	//----- nvinfo : EIATTR_FRAME_SIZE
	.align		4
.L_15:
        /*000c*/ 	.byte	0x04, 0x11
        /*000e*/ 	.short	(.L_17 - .L_16)
	.align		4
.L_16:
        /*0010*/ 	.word	index@(_ZN7cutlass13device_kernelINS_4gemm6kernel13GemmUniversalIN4cute5tupleIJiiiiEEENS1_10collective13CollectiveMmaINS1_34MainloopSm90TmaGmmaWarpSpecializedILi37ENS5_IJNS4_1CILi4EEENSA_ILi1EEESC_EEENS1_35KernelTmaWarpSpecializedCooperativeEEENS5_IJNSA_ILi128EEENSA_ILi64EEENSA_ILi32EEEEEEaNS5_IJlSC_lEEEaSK_NS4_8TiledMMAINS4_8MMA_AtomIJNS4_4SM904GMMA26MMA_64x64x32_S32S8S8_SS_TNEEEENS4_6LayoutINS5_IJNSA_ILi2EEESC_SC_EEENS5_IJSC_NSA_ILi0EEESU_EEEEENS5_IJNS4_10UnderscoreESX_SX_EEEEENS4_13SM90_TMA_LOADENS4_14ComposedLayoutINS4_7SwizzleILi1ELi4ELi3EEENS4_18smem_ptr_flag_bitsILi8EEENSR_INS5_IJNSA_ILi8EEESI_EEENS5_IJSI_SC_EEEEEEEvNS4_8identityENS4_23SM90_TMA_LOAD_MULTICASTES1A_vS1B_EENS_8epilogue10collective6detail29Sm90TmaWarpSpecializedAdapterINS1F_15DefaultEpilogueIaSK_SK_NS1E_6thread17LinearCombinationIaLi1EiiLNS1J_9ScaleType4KindE0ELNS_15FloatRoundStyleE2EaEENS1_15EpilogueDefaultEEEEEvvEEEEvNT_6ParamsE)
        /*0014*/ 	.word	0x00000000


	//----- nvinfo : EIATTR_MIN_STACK_SIZE
	.align		4
.L_17:
        /*0018*/ 	.byte	0x04, 0x12
        /*001a*/ 	.short	(.L_19 - .L_18)
	.align		4
.L_18:
        /*001c*/ 	.word	index@(_ZN7cutlass13device_kernelINS_4gemm6kernel13GemmUniversalIN4cute5tupleIJiiiiEEENS1_10collective13CollectiveMmaINS1_34MainloopSm90TmaGmmaWarpSpecializedILi37ENS5_IJNS4_1CILi4EEENSA_ILi1EEESC_EEENS1_35KernelTmaWarpSpecializedCooperativeEEENS5_IJNSA_ILi128EEENSA_ILi64EEENSA_ILi32EEEEEEaNS5_IJlSC_lEEEaSK_NS4_8TiledMMAINS4_8MMA_AtomIJNS4_4SM904GMMA26MMA_64x64x32_S32S8S8_SS_TNEEEENS4_6LayoutINS5_IJNSA_ILi2EEESC_SC_EEENS5_IJSC_NSA_ILi0EEESU_EEEEENS5_IJNS4_10UnderscoreESX_SX_EEEEENS4_13SM90_TMA_LOADENS4_14ComposedLayoutINS4_7SwizzleILi1ELi4ELi3EEENS4_18smem_ptr_flag_bitsILi8EEENSR_INS5_IJNSA_ILi8EEESI_EEENS5_IJSI_SC_EEEEEEEvNS4_8identityENS4_23SM90_TMA_LOAD_MULTICASTES1A_vS1B_EENS_8epilogue10collective6detail29Sm90TmaWarpSpecializedAdapterINS1F_15DefaultEpilogueIaSK_SK_NS1E_6thread17LinearCombinationIaLi1EiiLNS1J_9ScaleType4KindE0ELNS_15FloatRoundStyleE2EaEENS1_15EpilogueDefaultEEEEEvvEEEEvNT_6ParamsE)
        /*0020*/ 	.word	0x00000000
.L_19:


//--------------------- .nv.compat                --------------------------
	.section	.nv.compat,"",@"SHT_CUDA_COMPAT_INFO"
	.align	4
        /*0000*/ 	.byte	0x02, 0x09, 0x01, 0x00, 0x02, 0x02, 0x04, 0x00, 0x02, 0x05, 0x05, 0x00, 0x03, 0x07, 0x01, 0x01
        /*0010*/ 	.byte	0x02, 0x03, 0x01, 0x00, 0x02, 0x06, 0x01, 0x00, 0x04, 0x0b, 0x08, 0x00, 0x00, 0x00, 0x00, 0x00
        /*0020*/ 	.byte	0x00, 0x00, 0x00, 0x00


//--------------------- .nv.info._ZN7cutlass13device_kernelINS_4gemm6kernel13GemmUniversalIN4cute5tupleIJiiiiEEENS1_10collective13CollectiveMmaINS1_34MainloopSm90TmaGmmaWarpSpecializedILi37ENS5_IJNS4_1CILi4EEENSA_ILi1EEESC_EEENS1_35KernelTmaWarpSpecializedCooperativeEEENS5_IJNSA_ILi128EEENSA_ILi64EEENSA_ILi32EEEEEEaNS5_IJlSC_lEEEaSK_NS4_8TiledMMAINS4_8MMA_AtomIJNS4_4SM904GMMA26MMA_64x64x32_S32S8S8_SS_TNEEEENS4_6LayoutINS5_IJNSA_ILi2EEESC_SC_EEENS5_IJSC_NSA_ILi0EEESU_EEEEENS5_IJNS4_10UnderscoreESX_SX_EEEEENS4_13SM90_TMA_LOADENS4_14ComposedLayoutINS4_7SwizzleILi1ELi4ELi3EEENS4_18smem_ptr_flag_bitsILi8EEENSR_INS5_IJNSA_ILi8EEESI_EEENS5_IJSI_SC_EEEEEEEvNS4_8identityENS4_23SM90_TMA_LOAD_MULTICASTES1A_vS1B_EENS_8epilogue10collective6detail29Sm90TmaWarpSpecializedAdapterINS1F_15DefaultEpilogueIaSK_SK_NS1E_6thread17LinearCombinationIaLi1EiiLNS1J_9ScaleType4KindE0ELNS_15FloatRoundStyleE2EaEENS1_15EpilogueDefaultEEEEEvvEEEEvNT_6ParamsE --------------------------
	.section	.nv.info._ZN7cutlass13device_kernelINS_4gemm6kernel13GemmUniversalIN4cute5tupleIJiiiiEEENS1_10collective13CollectiveMmaINS1_34MainloopSm90TmaGmmaWarpSpecializedILi37ENS5_IJNS4_1CILi4EEENSA_ILi1EEESC_EEENS1_35KernelTmaWarpSpecializedCooperativeEEENS5_IJNSA_ILi128EEENSA_ILi64EEENSA_ILi32EEEEEEaNS5_IJlSC_lEEEaSK_NS4_8TiledMMAINS4_8MMA_AtomIJNS4_4SM904GMMA26MMA_64x64x32_S32S8S8_SS_TNEEEENS4_6LayoutINS5_IJNSA_ILi2EEESC_SC_EEENS5_IJSC_NSA_ILi0EEESU_EEEEENS5_IJNS4_10UnderscoreESX_SX_EEEEENS4_13SM90_TMA_LOADENS4_14ComposedLayoutINS4_7SwizzleILi1ELi4ELi3EEENS4_18smem_ptr_flag_bitsILi8EEENSR_INS5_IJNSA_ILi8EEESI_EEENS5_IJSI_SC_EEEEEEEvNS4_8identityENS4_23SM90_TMA_LOAD_MULTICASTES1A_vS1B_EENS_8epilogue10collective6detail29Sm90TmaWarpSpecializedAdapterINS1F_15DefaultEpilogueIaSK_SK_NS1E_6thread17LinearCombinationIaLi1EiiLNS1J_9ScaleType4KindE0ELNS_15FloatRoundStyleE2EaEENS1_15EpilogueDefaultEEEEEvvEEEEvNT_6ParamsE,"",@"SHT_CUDA_INFO"
	.sectionflags	@""
	.align	4


	//----- nvinfo : EIATTR_CUDA_API_VERSION
	.align		4
        /*0000*/ 	.byte	0x04, 0x37
        /*0002*/ 	.short	(.L_21 - .L_20)
.L_20:
        /*0004*/ 	.word	0x00000082


	//----- nvinfo : EIATTR_KPARAM_INFO
	.align		4
.L_21:
        /*0008*/ 	.byte	0x04, 0x17
        /*000a*/ 	.short	(.L_23 - .L_22)
.L_22:
        /*000c*/ 	.word	0x00000000
        /*0010*/ 	.short	0x0000
        /*0012*/ 	.short	0x0070
        /*0014*/ 	.byte	0x00, 0xf0, 0x01, 0x10


	//----- nvinfo : EIATTR_SPARSE_MMA_MASK
	.align		4
.L_23:
        /*0018*/ 	.byte	0x03, 0x50
        /*001a*/ 	.short	0x0000


	//----- nvinfo : EIATTR_MAXREG_COUNT
	.align		4
        /*001c*/ 	.byte	0x03, 0x1b
        /*001e*/ 	.short	0x00a8


	//----- nvinfo : EIATTR_NUM_BARRIERS
	.align		4
        /*0020*/ 	.byte	0x02, 0x4c
        /*0022*/ 	.byte	0x01
	.zero		1


	//----- nvinfo : EIATTR_EXTERNS
	.align		4
        /*0024*/ 	.byte	0x04, 0x0f
        /*0026*/ 	.short	(.L_25 - .L_24)


	//   ....[0]....
	.align		4
.L_24:
        /*0028*/ 	.word	index@(__assertfail)


	//----- nvinfo : EIATTR_MERCURY_ISA_VERSION
	.align		4
.L_25:
        /*002c*/ 	.byte	0x03, 0x5f
        /*002e*/ 	.short	0x0101


	//----- nvinfo : EIATTR_INT_WARP_WIDE_INSTR_OFFSETS
	.align		4
        /*0030*/ 	.byte	0x04, 0x31
        /*0032*/ 	.short	(.L_27 - .L_26)


	//   ....[0]....
.L_26:
        /*0034*/ 	.word	0x00000930


	//   ....[1]....
        /*0038*/ 	.word	0x00000950


	//   ....[2]....
        /*003c*/ 	.word	0x00000b00


	//----- nvinfo : EIATTR_COOP_GROUP_MASK_REGIDS
	.align		4
.L_27:
        /*0040*/ 	.byte	0x04, 0x29
        /*0042*/ 	.short	(.L_29 - .L_28)


	//   ....[0]....
.L_28:
        /*0044*/ 	.word	0xffffffff


	//   ....[1]....
        /*0048*/ 	.word	0xffffffff


	//   ....[2]....
        /*004c*/ 	.word	0xffffffff


	//   ....[3]....
        /*0050*/ 	.word	0xffffffff


	//   ....[4]....
        /*0054*/ 	.word	0xffffffff


	//   ....[5]....
        /*0058*/ 	.word	0xffffffff


	//----- nvinfo : EIATTR_COOP_GROUP_INSTR_OFFSETS
	.align		4
.L_29:
        /*005c*/ 	.byte	0x04, 0x28
        /*005e*/ 	.short	(.L_31 - .L_30)


	//   ....[0]....
.L_30:
        /*0060*/ 	.word	0x00000060


	//   ....[1]....
        /*0064*/ 	.word	0x00000070


	//   ....[2]....
        /*0068*/ 	.word	0x00000130


	//   ....[3]....
        /*006c*/ 	.word	0x00000750


	//   ....[4]....
        /*0070*/ 	.word	0x00000c70


	//   ....[5]....
        /*0074*/ 	.word	0x000018b0


	//----- nvinfo : EIATTR_REG_RECONFIG
	.align		4
.L_31:
        /*0078*/ 	.byte	0x01, 0x54
	.zero		2


	//----- nvinfo : EIATTR_SYSCALL_OFFSETS
	.align		4
        /*007c*/ 	.byte	0x04, 0x46
        /*007e*/ 	.short	(.L_33 - .L_32)


	//   ....[0]....
.L_32:
        /*0080*/ 	.word	0x00001aa0


	//----- nvinfo : EIATTR_MBARRIER_INSTR_OFFSETS
	.align		4
.L_33:
        /*0084*/ 	.byte	0x04, 0x39
        /*0086*/ 	.short	(.L_35 - .L_34)


	//   ....[0]....
.L_34:
        /*0088*/ 	.word	0x00000270
        /*008c*/ 	.word	0x000000ff
        /*0090*/ 	.word	0x00000000
        /*0094*/ 	.short	0x0100
        /*0096*/ 	.byte	0x08
	.zero		1


	//   ....[1]....
        /*0098*/ 	.word	0x00000280
        /*009c*/ 	.word	0x000000ff
        /*00a0*/ 	.word	0x00000128
        /*00a4*/ 	.short	0x0100
        /*00a6*/ 	.byte	0x08
	.zero		1


	//   ....[2]....
        /*00a8*/ 	.word	0x00000290
        /*00ac*/ 	.word	0x000000ff
        /*00b0*/ 	.word	0x00000008
        /*00b4*/ 	.short	0x0100
        /*00b6*/ 	.byte	0x08
	.zero		1


	//   ....[3]....
        /*00b8*/ 	.word	0x000002a0
        /*00bc*/ 	.word	0x000000ff
        /*00c0*/ 	.word	0x00000130
        /*00c4*/ 	.short	0x0100
        /*00c6*/ 	.byte	0x08
	.zero		1


	//   ....[4]....
        /*00c8*/ 	.word	0x000002b0
        /*00cc*/ 	.word	0x000000ff
        /*00d0*/ 	.word	0x00000010
        /*00d4*/ 	.short	0x0100
        /*00d6*/ 	.byte	0x08
	.zero		1


	//   ....[5]....
        /*00d8*/ 	.word	0x000002c0
        /*00dc*/ 	.word	0x000000ff
        /*00e0*/ 	.word	0x00000138
        /*00e4*/ 	.short	0x0100
        /*00e6*/ 	.byte	0x08
	.zero		1


	//   ....[6]....
        /*00e8*/ 	.word	0x000002d0
        /*00ec*/ 	.word	0x000000ff
        /*00f0*/ 	.word	0x00000018
        /*00f4*/ 	.short	0x0100
        /*00f6*/ 	.byte	0x08
	.zero		1


	//   ....[7]....
        /*00f8*/ 	.word	0x000002e0
        /*00fc*/ 	.word	0x000000ff
        /*0100*/ 	.word	0x00000140
        /*0104*/ 	.short	0x0100
        /*0106*/ 	.byte	0x08
	.zero		1


	//   ....[8]....
        /*0108*/ 	.word	0x000002f0
        /*010c*/ 	.word	0x000000ff
        /*0110*/ 	.word	0x00000020
        /*0114*/ 	.short	0x0100
        /*0116*/ 	.byte	0x08
	.zero		1


	//   ....[9]....
        /*0118*/ 	.word	0x00000300
        /*011c*/ 	.word	0x000000ff
        /*0120*/ 	.word	0x00000148
        /*0124*/ 	.short	0x0100
        /*0126*/ 	.byte	0x08
	.zero		1


	//   ....[10]....
        /*0128*/ 	.word	0x00000310
        /*012c*/ 	.word	0x000000ff
        /*0130*/ 	.word	0x00000028
        /*0134*/ 	.short	0x0100
        /*0136*/ 	.byte	0x08
	.zero		1


	//   ....[11]....
        /*0138*/ 	.word	0x00000320
        /*013c*/ 	.word	0x000000ff
        /*0140*/ 	.word	0x00000150
        /*0144*/ 	.short	0x0100
        /*0146*/ 	.byte	0x08
	.zero		1


	//   ....[12]....
        /*0148*/ 	.word	0x00000330
        /*014c*/ 	.word	0x000000ff
        /*0150*/ 	.word	0x00000030
        /*0154*/ 	.short	0x0100
        /*0156*/ 	.byte	0x08
	.zero		1


	//   ....[13]....
        /*0158*/ 	.word	0x00000340
        /*015c*/ 	.word	0x000000ff
        /*0160*/ 	.word	0x00000158
        /*0164*/ 	.short	0x0100
        /*0166*/ 	.byte	0x08
	.zero		1


	//   ....[14]....
        /*0168*/ 	.word	0x00000350
        /*016c*/ 	.word	0x000000ff
        /*0170*/ 	.word	0x00000038
        /*0174*/ 	.short	0x0100
        /*0176*/ 	.byte	0x08
	.zero		1


	//   ....[15]....
        /*0178*/ 	.word	0x00000360
        /*017c*/ 	.word	0x000000ff
        /*0180*/ 	.word	0x00000160
        /*0184*/ 	.short	0x0100
        /*0186*/ 	.byte	0x08
	.zero		1


	//   ....[16]....
        /*0188*/ 	.word	0x00000370
        /*018c*/ 	.word	0x000000ff
        /*0190*/ 	.word	0x00000040
        /*0194*/ 	.short	0x0100
        /*0196*/ 	.byte	0x08
	.zero		1


	//   ....[17]....
        /*0198*/ 	.word	0x00000380
        /*019c*/ 	.word	0x000000ff
        /*01a0*/ 	.word	0x00000168
        /*01a4*/ 	.short	0x0100
        /*01a6*/ 	.byte	0x08
	.zero		1


	//   ....[18]....
        /*01a8*/ 	.word	0x00000390
        /*01ac*/ 	.word	0x000000ff
        /*01b0*/ 	.word	0x00000048
        /*01b4*/ 	.short	0x0100
        /*01b6*/ 	.byte	0x08
	.zero		1


	//   ....[19]....
        /*01b8*/ 	.word	0x000003a0
        /*01bc*/ 	.word	0x000000ff
        /*01c0*/ 	.word	0x00000170
        /*01c4*/ 	.short	0x0100
        /*01c6*/ 	.byte	0x08
	.zero		1


	//   ....[20]....
        /*01c8*/ 	.word	0x000003b0
        /*01cc*/ 	.word	0x000000ff
        /*01d0*/ 	.word	0x00000050
        /*01d4*/ 	.short	0x0100
        /*01d6*/ 	.byte	0x08
	.zero		1


	//   ....[21]....
        /*01d8*/ 	.word	0x000003c0
        /*01dc*/ 	.word	0x000000ff
        /*01e0*/ 	.word	0x00000178
        /*01e4*/ 	.short	0x0100
        /*01e6*/ 	.byte	0x08
	.zero		1


	//   ....[22]....
        /*01e8*/ 	.word	0x000003d0
        /*01ec*/ 	.word	0x000000ff
        /*01f0*/ 	.word	0x00000058
        /*01f4*/ 	.short	0x0100
        /*01f6*/ 	.byte	0x08
	.zero		1


	//   ....[23]....
        /*01f8*/ 	.word	0x000003e0
        /*01fc*/ 	.word	0x000000ff
        /*0200*/ 	.word	0x00000180
        /*0204*/ 	.short	0x0100
        /*0206*/ 	.byte	0x08
	.zero		1


	//   ....[24]....
        /*0208*/ 	.word	0x000003f0
        /*020c*/ 	.word	0x000000ff
        /*0210*/ 	.word	0x00000060
        /*0214*/ 	.short	0x0100
        /*0216*/ 	.byte	0x08
	.zero		1


	//   ....[25]....
        /*0218*/ 	.word	0x00000400
        /*021c*/ 	.word	0x000000ff
        /*0220*/ 	.word	0x00000188
        /*0224*/ 	.short	0x0100
        /*0226*/ 	.byte	0x08
	.zero		1


	//   ....[26]....
        /*0228*/ 	.word	0x00000410
        /*022c*/ 	.word	0x000000ff
        /*0230*/ 	.word	0x00000068
        /*0234*/ 	.short	0x0100
        /*0236*/ 	.byte	0x08
	.zero		1


	//   ....[27]....
        /*0238*/ 	.word	0x00000420
        /*023c*/ 	.word	0x000000ff
        /*0240*/ 	.word	0x00000190
        /*0244*/ 	.short	0x0100
        /*0246*/ 	.byte	0x08
	.zero		1


	//   ....[28]....
        /*0248*/ 	.word	0x00000430
        /*024c*/ 	.word	0x000000ff
        /*0250*/ 	.word	0x00000070
        /*0254*/ 	.short	0x0100
        /*0256*/ 	.byte	0x08
	.zero		1


	//   ....[29]....
        /*0258*/ 	.word	0x00000440
        /*025c*/ 	.word	0x000000ff
        /*0260*/ 	.word	0x00000198
        /*0264*/ 	.short	0x0100
        /*0266*/ 	.byte	0x08
	.zero		1


	//   ....[30]....
        /*0268*/ 	.word	0x00000450
        /*026c*/ 	.word	0x000000ff
        /*0270*/ 	.word	0x00000078
        /*0274*/ 	.short	0x0100
        /*0276*/ 	.byte	0x08
	.zero		1


	//   ....[31]....
        /*0278*/ 	.word	0x00000460
        /*027c*/ 	.word	0x000000ff
        /*0280*/ 	.word	0x000001a0
        /*0284*/ 	.short	0x0100
        /*0286*/ 	.byte	0x08
	.zero		1


	//   ....[32]....
        /*0288*/ 	.word	0x00000470
        /*028c*/ 	.word	0x000000ff
        /*0290*/ 	.word	0x00000080
        /*0294*/ 	.short	0x0100
        /*0296*/ 	.byte	0x08
	.zero		1


	//   ....[33]....
        /*0298*/ 	.word	0x00000480
        /*029c*/ 	.word	0x000000ff
        /*02a0*/ 	.word	0x000001a8
        /*02a4*/ 	.short	0x0100
        /*02a6*/ 	.byte	0x08
	.zero		1


	//   ....[34]....
        /*02a8*/ 	.word	0x00000490
        /*02ac*/ 	.word	0x000000ff
        /*02b0*/ 	.word	0x00000088
        /*02b4*/ 	.short	0x0100
        /*02b6*/ 	.byte	0x08
	.zero		1


	//   ....[35]....
        /*02b8*/ 	.word	0x000004a0
        /*02bc*/ 	.word	0x000000ff
        /*02c0*/ 	.word	0x000001b0
        /*02c4*/ 	.short	0x0100
        /*02c6*/ 	.byte	0x08
	.zero		1


	//   ....[36]....
        /*02c8*/ 	.word	0x000004b0
        /*02cc*/ 	.word	0x000000ff
        /*02d0*/ 	.word	0x00000090
        /*02d4*/ 	.short	0x0100
        /*02d6*/ 	.byte	0x08
	.zero		1


	//   ....[37]....
        /*02d8*/ 	.word	0x000004c0
        /*02dc*/ 	.word	0x000000ff
        /*02e0*/ 	.word	0x000001b8
        /*02e4*/ 	.short	0x0100
        /*02e6*/ 	.byte	0x08
	.zero		1


	//   ....[38]....
        /*02e8*/ 	.word	0x000004d0
        /*02ec*/ 	.word	0x000000ff
        /*02f0*/ 	.word	0x00000098
        /*02f4*/ 	.short	0x0100
        /*02f6*/ 	.byte	0x08
	.zero		1


	//   ....[39]....
        /*02f8*/ 	.word	0x000004e0
        /*02fc*/ 	.word	0x000000ff
        /*0300*/ 	.word	0x000001c0
        /*0304*/ 	.short	0x0100
        /*0306*/ 	.byte	0x08
	.zero		1


	//   ....[40]....
        /*0308*/ 	.word	0x000004f0
        /*030c*/ 	.word	0x000000ff
        /*0310*/ 	.word	0x000000a0
        /*0314*/ 	.short	0x0100
        /*0316*/ 	.byte	0x08
	.zero		1


	//   ....[41]....
        /*0318*/ 	.word	0x00000500
        /*031c*/ 	.word	0x000000ff
        /*0320*/ 	.word	0x000001c8
        /*0324*/ 	.short	0x0100
        /*0326*/ 	.byte	0x08
	.zero		1


	//   ....[42]....
        /*0328*/ 	.word	0x00000510
        /*032c*/ 	.word	0x000000ff
        /*0330*/ 	.word	0x000000a8
        /*0334*/ 	.short	0x0100
        /*0336*/ 	.byte	0x08
	.zero		1


	//   ....[43]....
        /*0338*/ 	.word	0x00000520
        /*033c*/ 	.word	0x000000ff
        /*0340*/ 	.word	0x000001d0
        /*0344*/ 	.short	0x0100
        /*0346*/ 	.byte	0x08
	.zero		1


	//   ....[44]....
        /*0348*/ 	.word	0x00000530
        /*034c*/ 	.word	0x000000ff
        /*0350*/ 	.word	0x000000b0
        /*0354*/ 	.short	0x0100
        /*0356*/ 	.byte	0x08
	.zero		1


	//   ....[45]....
        /*0358*/ 	.word	0x00000540
        /*035c*/ 	.word	0x000000ff
        /*0360*/ 	.word	0x000001d8
        /*0364*/ 	.short	0x0100
        /*0366*/ 	.byte	0x08
	.zero		1


	//   ....[46]....
        /*0368*/ 	.word	0x00000550
        /*036c*/ 	.word	0x000000ff
        /*0370*/ 	.word	0x000000b8
        /*0374*/ 	.short	0x0100
        /*0376*/ 	.byte	0x08
	.zero		1


	//   ....[47]....
        /*0378*/ 	.word	0x00000560
        /*037c*/ 	.word	0x000000ff
        /*0380*/ 	.word	0x000001e0
        /*0384*/ 	.short	0x0100
        /*0386*/ 	.byte	0x08
	.zero		1


	//   ....[48]....
        /*0388*/ 	.word	0x00000570
        /*038c*/ 	.word	0x000000ff
        /*0390*/ 	.word	0x000000c0
        /*0394*/ 	.short	0x0100
        /*0396*/ 	.byte	0x08
	.zero		1


	//   ....[49]....
        /*0398*/ 	.word	0x00000580
        /*039c*/ 	.word	0x000000ff
        /*03a0*/ 	.word	0x000001e8
        /*03a4*/ 	.short	0x0100
        /*03a6*/ 	.byte	0x08
	.zero		1


	//   ....[50]....
        /*03a8*/ 	.word	0x00000590
        /*03ac*/ 	.word	0x000000ff
        /*03b0*/ 	.word	0x000000c8
        /*03b4*/ 	.short	0x0100
        /*03b6*/ 	.byte	0x08
	.zero		1


	//   ....[51]....
        /*03b8*/ 	.word	0x000005a0
        /*03bc*/ 	.word	0x000000ff
        /*03c0*/ 	.word	0x000001f0
        /*03c4*/ 	.short	0x0100
        /*03c6*/ 	.byte	0x08
	.zero		1


	//   ....[52]....
        /*03c8*/ 	.word	0x000005b0
        /*03cc*/ 	.word	0x000000ff
        /*03d0*/ 	.word	0x000000d0
        /*03d4*/ 	.short	0x0100
        /*03d6*/ 	.byte	0x08
	.zero		1


	//   ....[53]....
        /*03d8*/ 	.word	0x000005c0
        /*03dc*/ 	.word	0x000000ff
        /*03e0*/ 	.word	0x000001f8
        /*03e4*/ 	.short	0x0100
        /*03e6*/ 	.byte	0x08
	.zero		1


	//   ....[54]....
        /*03e8*/ 	.word	0x000005d0
        /*03ec*/ 	.word	0x000000ff
        /*03f0*/ 	.word	0x000000d8
        /*03f4*/ 	.short	0x0100
        /*03f6*/ 	.byte	0x08
	.zero		1


	//   ....[55]....
        /*03f8*/ 	.word	0x000005e0
        /*03fc*/ 	.word	0x000000ff
        /*0400*/ 	.word	0x00000200
        /*0404*/ 	.short	0x0100
        /*0406*/ 	.byte	0x08
	.zero		1


	//   ....[56]....
        /*0408*/ 	.word	0x000005f0
        /*040c*/ 	.word	0x000000ff
        /*0410*/ 	.word	0x000000e0
        /*0414*/ 	.short	0x0100
        /*0416*/ 	.byte	0x08
	.zero		1


	//   ....[57]....
        /*0418*/ 	.word	0x00000600
        /*041c*/ 	.word	0x000000ff
        /*0420*/ 	.word	0x00000208
        /*0424*/ 	.short	0x0100
        /*0426*/ 	.byte	0x08
	.zero		1


	//   ....[58]....
        /*0428*/ 	.word	0x00000610
        /*042c*/ 	.word	0x000000ff
        /*0430*/ 	.word	0x000000e8
        /*0434*/ 	.short	0x0100
        /*0436*/ 	.byte	0x08
	.zero		1


	//   ....[59]....
        /*0438*/ 	.word	0x00000620
        /*043c*/ 	.word	0x000000ff
        /*0440*/ 	.word	0x00000210
        /*0444*/ 	.short	0x0100
        /*0446*/ 	.byte	0x08
	.zero		1


	//   ....[60]....
        /*0448*/ 	.word	0x00000630
        /*044c*/ 	.word	0x000000ff
        /*0450*/ 	.word	0x000000f0
        /*0454*/ 	.short	0x0100
        /*0456*/ 	.byte	0x08
	.zero		1


	//   ....[61]....
        /*0458*/ 	.word	0x00000640
        /*045c*/ 	.word	0x000000ff
        /*0460*/ 	.word	0x00000218
        /*0464*/ 	.short	0x0100
        /*0466*/ 	.byte	0x08
	.zero		1


	//   ....[62]....
        /*0468*/ 	.word	0x00000650
        /*046c*/ 	.word	0x000000ff
        /*0470*/ 	.word	0x000000f8
        /*0474*/ 	.short	0x0100
        /*0476*/ 	.byte	0x08
	.zero		1


	//   ....[63]....
        /*0478*/ 	.word	0x00000660
        /*047c*/ 	.word	0x000000ff
        /*0480*/ 	.word	0x00000220
        /*0484*/ 	.short	0x0100
        /*0486*/ 	.byte	0x08
	.zero		1


	//   ....[64]....
        /*0488*/ 	.word	0x00000670
        /*048c*/ 	.word	0x000000ff
        /*0490*/ 	.word	0x00000100
        /*0494*/ 	.short	0x0100
        /*0496*/ 	.byte	0x08
	.zero		1


	//   ....[65]....
        /*0498*/ 	.word	0x00000680
        /*049c*/ 	.word	0x000000ff
        /*04a0*/ 	.word	0x00000228
        /*04a4*/ 	.short	0x0100
        /*04a6*/ 	.byte	0x08
	.zero		1


	//   ....[66]....
        /*04a8*/ 	.word	0x00000690
        /*04ac*/ 	.word	0x000000ff
        /*04b0*/ 	.word	0x00000108
        /*04b4*/ 	.short	0x0100
        /*04b6*/ 	.byte	0x08
	.zero		1


	//   ....[67]....
        /*04b8*/ 	.word	0x000006a0
        /*04bc*/ 	.word	0x000000ff
        /*04c0*/ 	.word	0x00000230
        /*04c4*/ 	.short	0x0100
        /*04c6*/ 	.byte	0x08
	.zero		1


	//   ....[68]....
        /*04c8*/ 	.word	0x000006b0
        /*04cc*/ 	.word	0x000000ff
        /*04d0*/ 	.word	0x00000110
        /*04d4*/ 	.short	0x0100
        /*04d6*/ 	.byte	0x08
	.zero		1


	//   ....[69]....
        /*04d8*/ 	.word	0x000006c0
        /*04dc*/ 	.word	0x000000ff
        /*04e0*/ 	.word	0x00000238
        /*04e4*/ 	.short	0x0100
        /*04e6*/ 	.byte	0x08
	.zero		1


	//   ....[70]....
        /*04e8*/ 	.word	0x000006d0
        /*04ec*/ 	.word	0x000000ff
        /*04f0*/ 	.word	0x00000118
        /*04f4*/ 	.short	0x0100
        /*04f6*/ 	.byte	0x08
	.zero		1


	//   ....[71]....
        /*04f8*/ 	.word	0x000006e0
        /*04fc*/ 	.word	0x000000ff
        /*0500*/ 	.word	0x00000240
        /*0504*/ 	.short	0x0100
        /*0506*/ 	.byte	0x08
	.zero		1


	//   ....[72]....
        /*0508*/ 	.word	0x000006f0
        /*050c*/ 	.word	0x000000ff
        /*0510*/ 	.word	0x00000120
        /*0514*/ 	.short	0x0100
        /*0516*/ 	.byte	0x08
	.zero		1


	//   ....[73]....
        /*0518*/ 	.word	0x00000700
        /*051c*/ 	.word	0x000000ff
        /*0520*/ 	.word	0x00000248
        /*0524*/ 	.short	0x0100
        /*0526*/ 	.byte	0x08
	.zero		1


	//   ....[74]....
        /*0528*/ 	.word	0x00000b80
        /*052c*/ 	.word	0x000000ff
        /*0530*/ 	.word	0x00000260
        /*0534*/ 	.short	0x0100
        /*0536*/ 	.byte	0x06
	.zero		1


	//   ....[75]....
        /*0538*/ 	.word	0x00000c20
        /*053c*/ 	.word	0x000000ff
        /*0540*/ 	.word	0x00000268
        /*0544*/ 	.short	0x0100
        /*0546*/ 	.byte	0x06
	.zero		1


	//   ....[76]....
        /*0548*/ 	.word	0x00001b70
        /*054c*/ 	.word	0x00000003
        /*0550*/ 	.word	0x00000000
        /*0554*/ 	.short	0x010a
        /*0556*/ 	.byte	0x3f
	.zero		1


	//   ....[77]....
        /*0558*/ 	.word	0x00001bd0
        /*055c*/ 	.word	0x00000003
        /*0560*/ 	.word	0x00000000
        /*0564*/ 	.short	0x010a
        /*0566*/ 	.byte	0x3f
	.zero		1


	//   ....[78]....
        /*0568*/ 	.word	0x00001de0
        /*056c*/ 	.word	0x00000005
        /*0570*/ 	.word	0x00000000
        /*0574*/ 	.short	0x010a
        /*0576*/ 	.byte	0x3f
	.zero		1


	//   ....[79]....
        /*0578*/ 	.word	0x00001e20
        /*057c*/ 	.word	0x00000005
        /*0580*/ 	.word	0x00000000
        /*0584*/ 	.short	0x010a
        /*0586*/ 	.byte	0x3f
	.zero		1


	//   ....[80]....
        /*0588*/ 	.word	0x00001f10
        /*058c*/ 	.word	0x00000004
        /*0590*/ 	.word	0x00000000
        /*0594*/ 	.short	0x0101
        /*0596*/ 	.byte	0x3f
	.zero		1


	//   ....[81]....
        /*0598*/ 	.word	0x00002130
        /*059c*/ 	.word	0x00000000
        /*05a0*/ 	.word	0x00000000
        /*05a4*/ 	.short	0x0101
        /*05a6*/ 	.byte	0x3f
	.zero		1


	//   ....[82]....
        /*05a8*/ 	.word	0x00004e50
        /*05ac*/ 	.word	0x00000017
        /*05b0*/ 	.word	0x00000128
        /*05b4*/ 	.short	0x010a
        /*05b6*/ 	.byte	0x3f
	.zero		1


	//   ....[83]....
        /*05b8*/ 	.word	0x00005240
        /*05bc*/ 	.word	0x00000006
        /*05c0*/ 	.word	0x00000268
        /*05c4*/ 	.short	0x0101
        /*05c6*/ 	.byte	0x3f
	.zero		1


	//   ....[84]....
        /*05c8*/ 	.word	0x00005940
        /*05cc*/ 	.word	0x00000007
        /*05d0*/ 	.word	0x00000000
        /*05d4*/ 	.short	0x010a
        /*05d6*/ 	.byte	0x3f
	.zero		1


	//   ....[85]....
        /*05d8*/ 	.word	0x000059c0
        /*05dc*/ 	.word	0x00000006
        /*05e0*/ 	.word	0x00000000
        /*05e4*/ 	.short	0x010a
        /*05e6*/ 	.byte	0x3f
	.zero		1


	//   ....[86]....
        /*05e8*/ 	.word	0x00005a50
        /*05ec*/ 	.word	0x00000007
        /*05f0*/ 	.word	0x00000000
        /*05f4*/ 	.short	0x010a
        /*05f6*/ 	.byte	0x3f
	.zero		1


	//   ....[87]....
        /*05f8*/ 	.word	0x00005ae0
        /*05fc*/ 	.word	0x00000006
        /*0600*/ 	.word	0x00000000
        /*0604*/ 	.short	0x010a
        /*0606*/ 	.byte	0x3f
	.zero		1


	//   ....[88]....
        /*0608*/ 	.word	0x00005b70
        /*060c*/ 	.word	0x00000007
        /*0610*/ 	.word	0x00000000
        /*0614*/ 	.short	0x010a
        /*0616*/ 	.byte	0x3f
	.zero		1


	//   ....[89]....
        /*0618*/ 	.word	0x00005c00
        /*061c*/ 	.word	0x00000006
        /*0620*/ 	.word	0x00000000
        /*0624*/ 	.short	0x010a
        /*0626*/ 	.byte	0x3f
	.zero		1


	//   ....[90]....
        /*0628*/ 	.word	0x00005c90
        /*062c*/ 	.word	0x00000007
        /*0630*/ 	.word	0x00000000
        /*0634*/ 	.short	0x010a
        /*0636*/ 	.byte	0x3f
	.zero		1


	//   ....[91]....
        /*0638*/ 	.word	0x00005d20
        /*063c*/ 	.word	0x00000006
        /*0640*/ 	.word	0x00000000
        /*0644*/ 	.short	0x010a
        /*0646*/ 	.byte	0x3f
	.zero		1


	//   ....[92]....
        /*0648*/ 	.word	0x00005db0
        /*064c*/ 	.word	0x00000007
        /*0650*/ 	.word	0x00000000
        /*0654*/ 	.short	0x010a
        /*0656*/ 	.byte	0x3f
	.zero		1


	//   ....[93]....
        /*0658*/ 	.word	0x00005e40
        /*065c*/ 	.word	0x00000006
        /*0660*/ 	.word	0x00000000
        /*0664*/ 	.short	0x010a
        /*0666*/ 	.byte	0x3f
	.zero		1


	//   ....[94]....
        /*0668*/ 	.word	0x00005ed0
        /*066c*/ 	.word	0x00000007
        /*0670*/ 	.word	0x00000000
        /*0674*/ 	.short	0x010a
        /*0676*/ 	.byte	0x3f
	.zero		1


	//   ....[95]....
        /*0678*/ 	.word	0x00005f60
        /*067c*/ 	.word	0x00000006
        /*0680*/ 	.word	0x00000000
        /*0684*/ 	.short	0x010a
        /*0686*/ 	.byte	0x3f
	.zero		1


	//   ....[96]....
        /*0688*/ 	.word	0x00005ff0
        /*068c*/ 	.word	0x00000007
        /*0690*/ 	.word	0x00000000
        /*0694*/ 	.short	0x010a
        /*0696*/ 	.byte	0x3f
	.zero		1


	//   ....[97]....
        /*0698*/ 	.word	0x00006080
        /*069c*/ 	.word	0x00000006
        /*06a0*/ 	.word	0x00000000
        /*06a4*/ 	.short	0x010a
        /*06a6*/ 	.byte	0x3f
	.zero		1


	//   ....[98]....
        /*06a8*/ 	.word	0x00006110
        /*06ac*/ 	.word	0x00000007
        /*06b0*/ 	.word	0x00000000
        /*06b4*/ 	.short	0x010a
        /*06b6*/ 	.byte	0x3f
	.zero		1


	//   ....[99]....
        /*06b8*/ 	.word	0x000061a0
        /*06bc*/ 	.word	0x00000006
        /*06c0*/ 	.word	0x00000000
        /*06c4*/ 	.short	0x010a
        /*06c6*/ 	.byte	0x3f
	.zero		1


	//   ....[100]....
        /*06c8*/ 	.word	0x00006230
        /*06cc*/ 	.word	0x00000007
        /*06d0*/ 	.word	0x00000000
        /*06d4*/ 	.short	0x010a
        /*06d6*/ 	.byte	0x3f
	.zero		1


	//   ....[101]....
        /*06d8*/ 	.word	0x000062c0
        /*06dc*/ 	.word	0x00000006
        /*06e0*/ 	.word	0x00000000
        /*06e4*/ 	.short	0x010a
        /*06e6*/ 	.byte	0x3f
	.zero		1


	//   ....[102]....
        /*06e8*/ 	.word	0x00006350
        /*06ec*/ 	.word	0x00000007
        /*06f0*/ 	.word	0x00000000
        /*06f4*/ 	.short	0x010a
        /*06f6*/ 	.byte	0x3f
	.zero		1


	//   ....[103]....
        /*06f8*/ 	.word	0x000063e0
        /*06fc*/ 	.word	0x00000006
        /*0700*/ 	.word	0x00000000
        /*0704*/ 	.short	0x010a
        /*0706*/ 	.byte	0x3f
	.zero		1


	//   ....[104]....
        /*0708*/ 	.word	0x00006470
        /*070c*/ 	.word	0x00000007
        /*0710*/ 	.word	0x00000000
        /*0714*/ 	.short	0x010a
        /*0716*/ 	.byte	0x3f
	.zero		1


	//   ....[105]....
        /*0718*/ 	.word	0x00006500
        /*071c*/ 	.word	0x00000006
        /*0720*/ 	.word	0x00000000
        /*0724*/ 	.short	0x010a
        /*0726*/ 	.byte	0x3f
	.zero		1


	//   ....[106]....
        /*0728*/ 	.word	0x00006590
        /*072c*/ 	.word	0x00000007
        /*0730*/ 	.word	0x00000000
        /*0734*/ 	.short	0x010a
        /*0736*/ 	.byte	0x3f
	.zero		1


	//   ....[107]....
        /*0738*/ 	.word	0x00006620
        /*073c*/ 	.word	0x00000006
        /*0740*/ 	.word	0x00000000
        /*0744*/ 	.short	0x010a
        /*0746*/ 	.byte	0x3f
	.zero		1


	//   ....[108]....
        /*0748*/ 	.word	0x000066b0
        /*074c*/ 	.word	0x00000007
        /*0750*/ 	.word	0x00000000
        /*0754*/ 	.short	0x010a
        /*0756*/ 	.byte	0x3f
	.zero		1


	//   ....[109]....
        /*0758*/ 	.word	0x00006740
        /*075c*/ 	.word	0x00000006
        /*0760*/ 	.word	0x00000000
        /*0764*/ 	.short	0x010a
        /*0766*/ 	.byte	0x3f
	.zero		1


	//   ....[110]....
        /*0768*/ 	.word	0x000067d0
        /*076c*/ 	.word	0x00000007
        /*0770*/ 	.word	0x00000000
        /*0774*/ 	.short	0x010a
        /*0776*/ 	.byte	0x3f
	.zero		1


	//   ....[111]....
        /*0778*/ 	.word	0x00006860
        /*077c*/ 	.word	0x00000006
        /*0780*/ 	.word	0x00000000
        /*0784*/ 	.short	0x010a
        /*0786*/ 	.byte	0x3f
	.zero		1


	//   ....[112]....
        /*0788*/ 	.word	0x000068f0
        /*078c*/ 	.word	0x00000007
        /*0790*/ 	.word	0x00000000
        /*0794*/ 	.short	0x010a
        /*0796*/ 	.byte	0x3f
	.zero		1


	//   ....[113]....
        /*0798*/ 	.word	0x00006980
        /*079c*/ 	.word	0x00000006
        /*07a0*/ 	.word	0x00000000
        /*07a4*/ 	.short	0x010a
        /*07a6*/ 	.byte	0x3f
	.zero		1


	//   ....[114]....
        /*07a8*/ 	.word	0x00006a10
        /*07ac*/ 	.word	0x00000007
        /*07b0*/ 	.word	0x00000000
        /*07b4*/ 	.short	0x010a
        /*07b6*/ 	.byte	0x3f
	.zero		1


	//   ....[115]....
        /*07b8*/ 	.word	0x00006aa0
        /*07bc*/ 	.word	0x00000006
        /*07c0*/ 	.word	0x00000000
        /*07c4*/ 	.short	0x010a
        /*07c6*/ 	.byte	0x3f
	.zero		1


	//   ....[116]....
        /*07c8*/ 	.word	0x00006b30
        /*07cc*/ 	.word	0x00000007
        /*07d0*/ 	.word	0x00000000
        /*07d4*/ 	.short	0x010a
        /*07d6*/ 	.byte	0x3f
	.zero		1


	//   ....[117]....
        /*07d8*/ 	.word	0x00006bc0
        /*07dc*/ 	.word	0x00000006
        /*07e0*/ 	.word	0x00000000
        /*07e4*/ 	.short	0x010a
        /*07e6*/ 	.byte	0x3f
	.zero		1


	//   ....[118]....
        /*07e8*/ 	.word	0x00006c50
        /*07ec*/ 	.word	0x00000007
        /*07f0*/ 	.word	0x00000000
        /*07f4*/ 	.short	0x010a
        /*07f6*/ 	.byte	0x3f
	.zero		1


	//   ....[119]....
        /*07f8*/ 	.word	0x00006ce0
        /*07fc*/ 	.word	0x00000006
        /*0800*/ 	.word	0x00000000
        /*0804*/ 	.short	0x010a
        /*0806*/ 	.byte	0x3f
	.zero		1


	//   ....[120]....
        /*0808*/ 	.word	0x00006d70
        /*080c*/ 	.word	0x00000005
        /*0810*/ 	.word	0x00000000
        /*0814*/ 	.short	0x010a
        /*0816*/ 	.byte	0x3f
	.zero		1


	//   ....[121]....
        /*0818*/ 	.word	0x00006dd0
        /*081c*/ 	.word	0x00000003
        /*0820*/ 	.word	0x00000000
        /*0824*/ 	.short	0x010a
        /*0826*/ 	.byte	0x3f
	.zero		1


	//   ....[122]....
        /*0828*/ 	.word	0x00006e20
        /*082c*/ 	.word	0x00000005
        /*0830*/ 	.word	0x00000000
        /*0834*/ 	.short	0x010a
        /*0836*/ 	.byte	0x3f
	.zero		1


	//   ....[123]....
        /*0838*/ 	.word	0x00006ef0
        /*083c*/ 	.word	0x00000017
        /*0840*/ 	.word	0x00000128
        /*0844*/ 	.short	0x010a
        /*0846*/ 	.byte	0x3f
	.zero		1


	//   ....[124]....
        /*0848*/ 	.word	0x00006fc0
        /*084c*/ 	.word	0x00000007
        /*0850*/ 	.word	0x00000000
        /*0854*/ 	.short	0x010a
        /*0856*/ 	.byte	0x3f
	.zero		1


	//   ....[125]....
        /*0858*/ 	.word	0x00007010
        /*085c*/ 	.word	0x00000006
        /*0860*/ 	.word	0x00000000
        /*0864*/ 	.short	0x010a
        /*0866*/ 	.byte	0x3f
	.zero		1


	//   ....[126]....
        /*0868*/ 	.word	0x00007060
        /*086c*/ 	.word	0x00000007
        /*0870*/ 	.word	0x00000000
        /*0874*/ 	.short	0x010a
        /*0876*/ 	.byte	0x3f
	.zero		1


	//   ....[127]....
        /*0878*/ 	.word	0x000070b0
        /*087c*/ 	.word	0x00000006
        /*0880*/ 	.word	0x00000000
        /*0884*/ 	.short	0x010a
        /*0886*/ 	.byte	0x3f
	.zero		1


	//   ....[128]....
        /*0888*/ 	.word	0x00007100
        /*088c*/ 	.word	0x00000007
        /*0890*/ 	.word	0x00000000
        /*0894*/ 	.short	0x010a
        /*0896*/ 	.byte	0x3f
	.zero		1


	//   ....[129]....
        /*0898*/ 	.word	0x00007150
        /*089c*/ 	.word	0x00000006
        /*08a0*/ 	.word	0x00000000
        /*08a4*/ 	.short	0x010a
        /*08a6*/ 	.byte	0x3f
	.zero		1


	//   ....[130]....
        /*08a8*/ 	.word	0x000071a0
        /*08ac*/ 	.word	0x00000007
        /*08b0*/ 	.word	0x00000000
        /*08b4*/ 	.short	0x010a
        /*08b6*/ 	.byte	0x3f
	.zero		1


	//   ....[131]....
        /*08b8*/ 	.word	0x000071f0
        /*08bc*/ 	.word	0x00000006
        /*08c0*/ 	.word	0x00000000
        /*08c4*/ 	.short	0x010a
        /*08c6*/ 	.byte	0x3f
	.zero		1


	//   ....[132]....
        /*08c8*/ 	.word	0x00007240
        /*08cc*/ 	.word	0x00000007
        /*08d0*/ 	.word	0x00000000
        /*08d4*/ 	.short	0x010a
        /*08d6*/ 	.byte	0x3f
	.zero		1


	//   ....[133]....
        /*08d8*/ 	.word	0x00007290
        /*08dc*/ 	.word	0x00000006
        /*08e0*/ 	.word	0x00000000
        /*08e4*/ 	.short	0x010a
        /*08e6*/ 	.byte	0x3f
	.zero		1


	//   ....[134]....
        /*08e8*/ 	.word	0x000072e0
        /*08ec*/ 	.word	0x00000007
        /*08f0*/ 	.word	0x00000000
        /*08f4*/ 	.short	0x010a
        /*08f6*/ 	.byte	0x3f
	.zero		1


	//   ....[135]....
        /*08f8*/ 	.word	0x00007330
        /*08fc*/ 	.word	0x00000006
        /*0900*/ 	.word	0x00000000
        /*0904*/ 	.short	0x010a
        /*0906*/ 	.byte	0x3f
	.zero		1


	//   ....[136]....
        /*0908*/ 	.word	0x00007380
        /*090c*/ 	.word	0x00000007
        /*0910*/ 	.word	0x00000000
        /*0914*/ 	.short	0x010a
        /*0916*/ 	.byte	0x3f
	.zero		1


	//   ....[137]....
        /*0918*/ 	.word	0x000073d0
        /*091c*/ 	.word	0x00000006
        /*0920*/ 	.word	0x00000000
        /*0924*/ 	.short	0x010a
        /*0926*/ 	.byte	0x3f
	.zero		1


	//   ....[138]....
        /*0928*/ 	.word	0x00007420
        /*092c*/ 	.word	0x00000007
        /*0930*/ 	.word	0x00000000
        /*0934*/ 	.short	0x010a
        /*0936*/ 	.byte	0x3f
	.zero		1


	//   ....[139]....
        /*0938*/ 	.word	0x00007470
        /*093c*/ 	.word	0x00000006
        /*0940*/ 	.word	0x00000000
        /*0944*/ 	.short	0x010a
        /*0946*/ 	.byte	0x3f
	.zero		1


	//   ....[140]....
        /*0948*/ 	.word	0x000074c0
        /*094c*/ 	.word	0x00000007
        /*0950*/ 	.word	0x00000000
        /*0954*/ 	.short	0x010a
        /*0956*/ 	.byte	0x3f
	.zero		1


	//   ....[141]....
        /*0958*/ 	.word	0x00007510
        /*095c*/ 	.word	0x00000006
        /*0960*/ 	.word	0x00000000
        /*0964*/ 	.short	0x010a
        /*0966*/ 	.byte	0x3f
	.zero		1


	//   ....[142]....
        /*0968*/ 	.word	0x00007560
        /*096c*/ 	.word	0x00000007
        /*0970*/ 	.word	0x00000000
        /*0974*/ 	.short	0x010a
        /*0976*/ 	.byte	0x3f
	.zero		1


	//   ....[143]....
        /*0978*/ 	.word	0x000075b0
        /*097c*/ 	.word	0x00000006
        /*0980*/ 	.word	0x00000000
        /*0984*/ 	.short	0x010a
        /*0986*/ 	.byte	0x3f
	.zero		1


	//   ....[144]....
        /*0988*/ 	.word	0x00007600
        /*098c*/ 	.word	0x00000007
        /*0990*/ 	.word	0x00000000
        /*0994*/ 	.short	0x010a
        /*0996*/ 	.byte	0x3f
	.zero		1


	//   ....[145]....
        /*0998*/ 	.word	0x00007650
        /*099c*/ 	.word	0x00000006
        /*09a0*/ 	.word	0x00000000
        /*09a4*/ 	.short	0x010a
        /*09a6*/ 	.byte	0x3f
	.zero		1


	//   ....[146]....
        /*09a8*/ 	.word	0x000076a0
        /*09ac*/ 	.word	0x00000007
        /*09b0*/ 	.word	0x00000000
        /*09b4*/ 	.short	0x010a
        /*09b6*/ 	.byte	0x3f
	.zero		1


	//   ....[147]....
        /*09b8*/ 	.word	0x000076f0
        /*09bc*/ 	.word	0x00000006
        /*09c0*/ 	.word	0x00000000
        /*09c4*/ 	.short	0x010a
        /*09c6*/ 	.byte	0x3f
	.zero		1


	//   ....[148]....
        /*09c8*/ 	.word	0x00007740
        /*09cc*/ 	.word	0x00000007
        /*09d0*/ 	.word	0x00000000
        /*09d4*/ 	.short	0x010a
        /*09d6*/ 	.byte	0x3f
	.zero		1


	//   ....[149]....
        /*09d8*/ 	.word	0x00007790
        /*09dc*/ 	.word	0x00000006
        /*09e0*/ 	.word	0x00000000
        /*09e4*/ 	.short	0x010a
        /*09e6*/ 	.byte	0x3f
	.zero		1


	//   ....[150]....
        /*09e8*/ 	.word	0x000077e0
        /*09ec*/ 	.word	0x00000007
        /*09f0*/ 	.word	0x00000000
        /*09f4*/ 	.short	0x010a
        /*09f6*/ 	.byte	0x3f
	.zero		1


	//   ....[151]....
        /*09f8*/ 	.word	0x00007830
        /*09fc*/ 	.word	0x00000006
        /*0a00*/ 	.word	0x00000000
        /*0a04*/ 	.short	0x010a
        /*0a06*/ 	.byte	0x3f
	.zero		1


	//   ....[152]....
        /*0a08*/ 	.word	0x00007880
        /*0a0c*/ 	.word	0x00000007
        /*0a10*/ 	.word	0x00000000
        /*0a14*/ 	.short	0x010a
        /*0a16*/ 	.byte	0x3f
	.zero		1


	//   ....[153]....
        /*0a18*/ 	.word	0x000078d0
        /*0a1c*/ 	.word	0x00000006
        /*0a20*/ 	.word	0x00000000
        /*0a24*/ 	.short	0x010a
        /*0a26*/ 	.byte	0x3f
	.zero		1


	//   ....[154]....
        /*0a28*/ 	.word	0x00007920
        /*0a2c*/ 	.word	0x00000007
        /*0a30*/ 	.word	0x00000000
        /*0a34*/ 	.short	0x010a
        /*0a36*/ 	.byte	0x3f
	.zero		1


	//   ....[155]....
        /*0a38*/ 	.word	0x00007970
        /*0a3c*/ 	.word	0x00000006
        /*0a40*/ 	.word	0x00000000
        /*0a44*/ 	.short	0x010a
        /*0a46*/ 	.byte	0x3f
	.zero		1


	//   ....[156]....
        /*0a48*/ 	.word	0x000079c0
        /*0a4c*/ 	.word	0x00000007
        /*0a50*/ 	.word	0x00000000
        /*0a54*/ 	.short	0x010a
        /*0a56*/ 	.byte	0x3f
	.zero		1


	//   ....[157]....
        /*0a58*/ 	.word	0x00007a10
        /*0a5c*/ 	.word	0x00000006
        /*0a60*/ 	.word	0x00000000
        /*0a64*/ 	.short	0x010a
        /*0a66*/ 	.byte	0x3f
	.zero		1


	//   ....[158]....
        /*0a68*/ 	.word	0x00007a60
        /*0a6c*/ 	.word	0x00000007
        /*0a70*/ 	.word	0x00000000
        /*0a74*/ 	.short	0x010a
        /*0a76*/ 	.byte	0x3f
	.zero		1


	//   ....[159]....
        /*0a78*/ 	.word	0x00007ab0
        /*0a7c*/ 	.word	0x00000006
        /*0a80*/ 	.word	0x00000000
        /*0a84*/ 	.short	0x010a
        /*0a86*/ 	.byte	0x3f
	.zero		1


	//----- nvinfo : EIATTR_NUM_MBARRIERS
	.align		4
.L_35:
        /*0a88*/ 	.byte	0x03, 0x38
        /*0a8a*/ 	.short	0x004c


	//----- nvinfo : EIATTR_EXIT_INSTR_OFFSETS
	.align		4
        /*0a8c*/ 	.byte	0x04, 0x1c
        /*0a8e*/ 	.short	(.L_37 - .L_36)


	//   ....[0]....
.L_36:
        /*0a90*/ 	.word	0x00000e40


	//   ....[1]....
        /*0a94*/ 	.word	0x00001650


	//   ....[2]....
        /*0a98*/ 	.word	0x000045c0


	//   ....[3]....
        /*0a9c*/ 	.word	0x00004b20


	//   ....[4]....
        /*0aa0*/ 	.word	0x00006dc0


	//----- nvinfo : EIATTR_MAX_THREADS
	.align		4
.L_37:
        /*0aa4*/ 	.byte	0x04, 0x05
        /*0aa6*/ 	.short	(.L_39 - .L_38)
.L_38:
        /*0aa8*/ 	.word	0x00000180
        /*0aac*/ 	.word	0x00000001
        /*0ab0*/ 	.word	0x00000001


	//----- nvinfo : EIATTR_CRS_STACK_SIZE
	.align		4
.L_39:
        /*0ab4*/ 	.byte	0x04, 0x1e
        /*0ab6*/ 	.short	(.L_41 - .L_40)
.L_40:
        /*0ab8*/ 	.word	0x00000000


	//----- nvinfo : EIATTR_CBANK_PARAM_SIZE
	.align		4
.L_41:
        /*0abc*/ 	.byte	0x03, 0x19
        /*0abe*/ 	.short	0x0470


	//----- nvinfo : EIATTR_PARAM_CBANK
	.align		4
        /*0ac0*/ 	.byte	0x04, 0x0a
        /*0ac2*/ 	.short	(.L_43 - .L_42)
	.align		4
.L_42:
        /*0ac4*/ 	.word	index@(.nv.constant0._ZN7cutlass13device_kernelINS_4gemm6kernel13GemmUniversalIN4cute5tupleIJiiiiEEENS1_10collective13CollectiveMmaINS1_34MainloopSm90TmaGmmaWarpSpecializedILi37ENS5_IJNS4_1CILi4EEENSA_ILi1EEESC_EEENS1_35KernelTmaWarpSpecializedCooperativeEEENS5_IJNSA_ILi128EEENSA_ILi64EEENSA_ILi32EEEEEEaNS5_IJlSC_lEEEaSK_NS4_8TiledMMAINS4_8MMA_AtomIJNS4_4SM904GMMA26MMA_64x64x32_S32S8S8_SS_TNEEEENS4_6LayoutINS5_IJNSA_ILi2EEESC_SC_EEENS5_IJSC_NSA_ILi0EEESU_EEEEENS5_IJNS4_10UnderscoreESX_SX_EEEEENS4_13SM90_TMA_LOADENS4_14ComposedLayoutINS4_7SwizzleILi1ELi4ELi3EEENS4_18smem_ptr_flag_bitsILi8EEENSR_INS5_IJNSA_ILi8EEESI_EEENS5_IJSI_SC_EEEEEEEvNS4_8identityENS4_23SM90_TMA_LOAD_MULTICASTES1A_vS1B_EENS_8epilogue10collective6detail29Sm90TmaWarpSpecializedAdapterINS1F_15DefaultEpilogueIaSK_SK_NS1E_6thread17LinearCombinationIaLi1EiiLNS1J_9ScaleType4KindE0ELNS_15FloatRoundStyleE2EaEENS1_15EpilogueDefaultEEEEEvvEEEEvNT_6ParamsE)
        /*0ac8*/ 	.short	0x0210
        /*0aca*/ 	.short	0x0470


	//----- nvinfo : EIATTR_SW_WAR
	.align		4
.L_43:
        /*0acc*/ 	.byte	0x04, 0x36
        /*0ace*/ 	.short	(.L_45 - .L_44)
.L_44:
        /*0ad0*/ 	.word	0x00000008
.L_45:


//--------------------- .nv.callgraph             --------------------------
	.section	.nv.callgraph,"",@"SHT_CUDA_CALLGRAPH"
	.align	4
	.sectionentsize	8
	.align		4
        /*0000*/ 	.word	0x00000000
	.align		4
        /*0004*/ 	.word	0xffffffff
	.align		4
        /*0008*/ 	.word	index@(_ZN7cutlass13device_kernelINS_4gemm6kernel13GemmUniversalIN4cute5tupleIJiiiiEEENS1_10collective13CollectiveMmaINS1_34MainloopSm90TmaGmmaWarpSpecializedILi37ENS5_IJNS4_1CILi4EEENSA_ILi1EEESC_EEENS1_35KernelTmaWarpSpecializedCooperativeEEENS5_IJNSA_ILi128EEENSA_ILi64EEENSA_ILi32EEEEEEaNS5_IJlSC_lEEEaSK_NS4_8TiledMMAINS4_8MMA_AtomIJNS4_4SM904GMMA26MMA_64x64x32_S32S8S8_SS_TNEEEENS4_6LayoutINS5_IJNSA_ILi2EEESC_SC_EEENS5_IJSC_NSA_ILi0EEESU_EEEEENS5_IJNS4_10UnderscoreESX_SX_EEEEENS4_13SM90_TMA_LOADENS4_14ComposedLayoutINS4_7SwizzleILi1ELi4ELi3EEENS4_18smem_ptr_flag_bitsILi8EEENSR_INS5_IJNSA_ILi8EEESI_EEENS5_IJSI_SC_EEEEEEEvNS4_8identityENS4_23SM90_TMA_LOAD_MULTICASTES1A_vS1B_EENS_8epilogue10collective6detail29Sm90TmaWarpSpecializedAdapterINS1F_15DefaultEpilogueIaSK_SK_NS1E_6thread17LinearCombinationIaLi1EiiLNS1J_9ScaleType4KindE0ELNS_15FloatRoundStyleE2EaEENS1_15EpilogueDefaultEEEEEvvEEEEvNT_6ParamsE)
	.align		4
        /*000c*/ 	.word	index@(__assertfail)
	.align		4
        /*0010*/ 	.word	0x00000000
	.align		4
        /*0014*/ 	.word	0xfffffffe
	.align		4
        /*0018*/ 	.word	0x00000000
	.align		4
        /*001c*/ 	.word	0xfffffffd
	.align		4
        /*0020*/ 	.word	0x00000000
	.align		4
        /*0024*/ 	.word	0xfffffffc


//--------------------- .nv.constant4             --------------------------
	.section	.nv.constant4,"a",@progbits
	.align	8
	.align		8
.nv.constant4:
        /*0000*/ 	.dword	__assertfail
	.align		8
        /*0008*/ 	.dword	__unnamed_1
	.align		8
        /*0010*/ 	.dword	_ZN40_INTERNAL_cf5b23bc_4_k_cu_848655e8_173104cuda3std3__45__cpo5beginE
	.align		8
        /*0018*/ 	.dword	_ZN40_INTERNAL_cf5b23bc_4_k_cu_848655e8_173104cuda3std3__45__cpo3endE
	.align		8
        /*0020*/ 	.dword	_ZN40_INTERNAL_cf5b23bc_4_k_cu_848655e8_173104cuda3std3__45__cpo6cbeginE
	.align		8
        /*0028*/ 	.dword	_ZN40_INTERNAL_cf5b23bc_4_k_cu_848655e8_173104cuda3std3__45__cpo4cendE
	.align		8
        /*0030*/ 	.dword	_ZN40_INTERNAL_cf5b23bc_4_k_cu_848655e8_173104cuda3std3__442_GLOBAL__N__cf5b23bc_4_k_cu_848655e8_173106ignoreE
	.align		8
        /*0038*/ 	.dword	_ZN40_INTERNAL_cf5b23bc_4_k_cu_848655e8_173104cuda3std3__419piecewise_constructE
	.align		8
        /*0040*/ 	.dword	_ZN40_INTERNAL_cf5b23bc_4_k_cu_848655e8_173104cuda3std3__48in_placeE
	.align		8
        /*0048*/ 	.dword	_ZN40_INTERNAL_cf5b23bc_4_k_cu_848655e8_173104cuda3std6ranges3__45__cpo4swapE
	.align		8
        /*0050*/ 	.dword	_ZN40_INTERNAL_cf5b23bc_4_k_cu_848655e8_173104cuda3std6ranges3__45__cpo9iter_moveE
	.align		8
        /*0058*/ 	.dword	_ZN40_INTERNAL_cf5b23bc_4_k_cu_848655e8_173104cute7productE
	.align		8
        /*0060*/ 	.dword	_ZN40_INTERNAL_cf5b23bc_4_k_cu_848655e8_173104cute1_E
	.align		8
        /*0068*/ 	.dword	$str$22
	.align		8
        /*0070*/ 	.dword	$str$23


//--------------------- .text._ZN7cutlass13device_kernelINS_4gemm6kernel13GemmUniversalIN4cute5tupleIJiiiiEEENS1_10collective13CollectiveMmaINS1_34MainloopSm90TmaGmmaWarpSpecializedILi37ENS5_IJNS4_1CILi4EEENSA_ILi1EEESC_EEENS1_35KernelTmaWarpSpecializedCooperativeEEENS5_IJNSA_ILi128EEENSA_ILi64EEENSA_ILi32EEEEEEaNS5_IJlSC_lEEEaSK_NS4_8TiledMMAINS4_8MMA_AtomIJNS4_4SM904GMMA26MMA_64x64x32_S32S8S8_SS_TNEEEENS4_6LayoutINS5_IJNSA_ILi2EEESC_SC_EEENS5_IJSC_NSA_ILi0EEESU_EEEEENS5_IJNS4_10UnderscoreESX_SX_EEEEENS4_13SM90_TMA_LOADENS4_14ComposedLayoutINS4_7SwizzleILi1ELi4ELi3EEENS4_18smem_ptr_flag_bitsILi8EEENSR_INS5_IJNSA_ILi8EEESI_EEENS5_IJSI_SC_EEEEEEEvNS4_8identityENS4_23SM90_TMA_LOAD_MULTICASTES1A_vS1B_EENS_8epilogue10collective6detail29Sm90TmaWarpSpecializedAdapterINS1F_15DefaultEpilogueIaSK_SK_NS1E_6thread17LinearCombinationIaLi1EiiLNS1J_9ScaleType4KindE0ELNS_15FloatRoundStyleE2EaEENS1_15EpilogueDefaultEEEEEvvEEEEvNT_6ParamsE --------------------------
	.section	.text._ZN7cutlass13device_kernelINS_4gemm6kernel13GemmUniversalIN4cute5tupleIJiiiiEEENS1_10collective13CollectiveMmaINS1_34MainloopSm90TmaGmmaWarpSpecializedILi37ENS5_IJNS4_1CILi4EEENSA_ILi1EEESC_EEENS1_35KernelTmaWarpSpecializedCooperativeEEENS5_IJNSA_ILi128EEENSA_ILi64EEENSA_ILi32EEEEEEaNS5_IJlSC_lEEEaSK_NS4_8TiledMMAINS4_8MMA_AtomIJNS4_4SM904GMMA26MMA_64x64x32_S32S8S8_SS_TNEEEENS4_6LayoutINS5_IJNSA_ILi2EEESC_SC_EEENS5_IJSC_NSA_ILi0EEESU_EEEEENS5_IJNS4_10UnderscoreESX_SX_EEEEENS4_13SM90_TMA_LOADENS4_14ComposedLayoutINS4_7SwizzleILi1ELi4ELi3EEENS4_18smem_ptr_flag_bitsILi8EEENSR_INS5_IJNSA_ILi8EEESI_EEENS5_IJSI_SC_EEEEEEEvNS4_8identityENS4_23SM90_TMA_LOAD_MULTICASTES1A_vS1B_EENS_8epilogue10collective6detail29Sm90TmaWarpSpecializedAdapterINS1F_15DefaultEpilogueIaSK_SK_NS1E_6thread17LinearCombinationIaLi1EiiLNS1J_9ScaleType4KindE0ELNS_15FloatRoundStyleE2EaEENS1_15EpilogueDefaultEEEEEvvEEEEvNT_6ParamsE,"ax",@progbits
	.align	128
.text._ZN7cutlass13device_kernelINS_4gemm6kernel13GemmUniversalIN4cute5tupleIJiiiiEEENS1_10collective13CollectiveMmaINS1_34MainloopSm90TmaGmmaWarpSpecializedILi37ENS5_IJNS4_1CILi4EEENSA_ILi1EEESC_EEENS1_35KernelTmaWarpSpecializedCooperativeEEENS5_IJNSA_ILi128EEENSA_ILi64EEENSA_ILi32EEEEEEaNS5_IJlSC_lEEEaSK_NS4_8TiledMMAINS4_8MMA_AtomIJNS4_4SM904GMMA26MMA_64x64x32_S32S8S8_SS_TNEEEENS4_6LayoutINS5_IJNSA_ILi2EEESC_SC_EEENS5_IJSC_NSA_ILi0EEESU_EEEEENS5_IJNS4_10UnderscoreESX_SX_EEEEENS4_13SM90_TMA_LOADENS4_14ComposedLayoutINS4_7SwizzleILi1ELi4ELi3EEENS4_18smem_ptr_flag_bitsILi8EEENSR_INS5_IJNSA_ILi8EEESI_EEENS5_IJSI_SC_EEEEEEEvNS4_8identityENS4_23SM90_TMA_LOAD_MULTICASTES1A_vS1B_EENS_8epilogue10collective6detail29Sm90TmaWarpSpecializedAdapterINS1F_15DefaultEpilogueIaSK_SK_NS1E_6thread17LinearCombinationIaLi1EiiLNS1J_9ScaleType4KindE0ELNS_15FloatRoundStyleE2EaEENS1_15EpilogueDefaultEEEEEvvEEEEvNT_6ParamsE:
        .type           _ZN7cutlass13device_kernelINS_4gemm6kernel13GemmUniversalIN4cute5tupleIJiiiiEEENS1_10collective13CollectiveMmaINS1_34MainloopSm90TmaGmmaWarpSpecializedILi37ENS5_IJNS4_1CILi4EEENSA_ILi1EEESC_EEENS1_35KernelTmaWarpSpecializedCooperativeEEENS5_IJNSA_ILi128EEENSA_ILi64EEENSA_ILi32EEEEEEaNS5_IJlSC_lEEEaSK_NS4_8TiledMMAINS4_8MMA_AtomIJNS4_4SM904GMMA26MMA_64x64x32_S32S8S8_SS_TNEEEENS4_6LayoutINS5_IJNSA_ILi2EEESC_SC_EEENS5_IJSC_NSA_ILi0EEESU_EEEEENS5_IJNS4_10UnderscoreESX_SX_EEEEENS4_13SM90_TMA_LOADENS4_14ComposedLayoutINS4_7SwizzleILi1ELi4ELi3EEENS4_18smem_ptr_flag_bitsILi8EEENSR_INS5_IJNSA_ILi8EEESI_EEENS5_IJSI_SC_EEEEEEEvNS4_8identityENS4_23SM90_TMA_LOAD_MULTICASTES1A_vS1B_EENS_8epilogue10collective6detail29Sm90TmaWarpSpecializedAdapterINS1F_15DefaultEpilogueIaSK_SK_NS1E_6thread17LinearCombinationIaLi1EiiLNS1J_9ScaleType4KindE0ELNS_15FloatRoundStyleE2EaEENS1_15EpilogueDefaultEEEEEvvEEEEvNT_6ParamsE,@function
        .size           _ZN7cutlass13device_kernelINS_4gemm6kernel13GemmUniversalIN4cute5tupleIJiiiiEEENS1_10collective13CollectiveMmaINS1_34MainloopSm90TmaGmmaWarpSpecializedILi37ENS5_IJNS4_1CILi4EEENSA_ILi1EEESC_EEENS1_35KernelTmaWarpSpecializedCooperativeEEENS5_IJNSA_ILi128EEENSA_ILi64EEENSA_ILi32EEEEEEaNS5_IJlSC_lEEEaSK_NS4_8TiledMMAINS4_8MMA_AtomIJNS4_4SM904GMMA26MMA_64x64x32_S32S8S8_SS_TNEEEENS4_6LayoutINS5_IJNSA_ILi2EEESC_SC_EEENS5_IJSC_NSA_ILi0EEESU_EEEEENS5_IJNS4_10UnderscoreESX_SX_EEEEENS4_13SM90_TMA_LOADENS4_14ComposedLayoutINS4_7SwizzleILi1ELi4ELi3EEENS4_18smem_ptr_flag_bitsILi8EEENSR_INS5_IJNSA_ILi8EEESI_EEENS5_IJSI_SC_EEEEEEEvNS4_8identityENS4_23SM90_TMA_LOAD_MULTICASTES1A_vS1B_EENS_8epilogue10collective6detail29Sm90TmaWarpSpecializedAdapterINS1F_15DefaultEpilogueIaSK_SK_NS1E_6thread17LinearCombinationIaLi1EiiLNS1J_9ScaleType4KindE0ELNS_15FloatRoundStyleE2EaEENS1_15EpilogueDefaultEEEEEvvEEEEvNT_6ParamsE,(.L_x_206 - _ZN7cutlass13device_kernelINS_4gemm6kernel13GemmUniversalIN4cute5tupleIJiiiiEEENS1_10collective13CollectiveMmaINS1_34MainloopSm90TmaGmmaWarpSpecializedILi37ENS5_IJNS4_1CILi4EEENSA_ILi1EEESC_EEENS1_35KernelTmaWarpSpecializedCooperativeEEENS5_IJNSA_ILi128EEENSA_ILi64EEENSA_ILi32EEEEEEaNS5_IJlSC_lEEEaSK_NS4_8TiledMMAINS4_8MMA_AtomIJNS4_4SM904GMMA26MMA_64x64x32_S32S8S8_SS_TNEEEENS4_6LayoutINS5_IJNSA_ILi2EEESC_SC_EEENS5_IJSC_NSA_ILi0EEESU_EEEEENS5_IJNS4_10UnderscoreESX_SX_EEEEENS4_13SM90_TMA_LOADENS4_14ComposedLayoutINS4_7SwizzleILi1ELi4ELi3EEENS4_18smem_ptr_flag_bitsILi8EEENSR_INS5_IJNSA_ILi8EEESI_EEENS5_IJSI_SC_EEEEEEEvNS4_8identityENS4_23SM90_TMA_LOAD_MULTICASTES1A_vS1B_EENS_8epilogue10collective6detail29Sm90TmaWarpSpecializedAdapterINS1F_15DefaultEpilogueIaSK_SK_NS1E_6thread17LinearCombinationIaLi1EiiLNS1J_9ScaleType4KindE0ELNS_15FloatRoundStyleE2EaEENS1_15EpilogueDefaultEEEEEvvEEEEvNT_6ParamsE)
        .other          _ZN7cutlass13device_kernelINS_4gemm6kernel13GemmUniversalIN4cute5tupleIJiiiiEEENS1_10collective13CollectiveMmaINS1_34MainloopSm90TmaGmmaWarpSpecializedILi37ENS5_IJNS4_1CILi4EEENSA_ILi1EEESC_EEENS1_35KernelTmaWarpSpecializedCooperativeEEENS5_IJNSA_ILi128EEENSA_ILi64EEENSA_ILi32EEEEEEaNS5_IJlSC_lEEEaSK_NS4_8TiledMMAINS4_8MMA_AtomIJNS4_4SM904GMMA26MMA_64x64x32_S32S8S8_SS_TNEEEENS4_6LayoutINS5_IJNSA_ILi2EEESC_SC_EEENS5_IJSC_NSA_ILi0EEESU_EEEEENS5_IJNS4_10UnderscoreESX_SX_EEEEENS4_13SM90_TMA_LOADENS4_14ComposedLayoutINS4_7SwizzleILi1ELi4ELi3EEENS4_18smem_ptr_flag_bitsILi8EEENSR_INS5_IJNSA_ILi8EEESI_EEENS5_IJSI_SC_EEEEEEEvNS4_8identityENS4_23SM90_TMA_LOAD_MULTICASTES1A_vS1B_EENS_8epilogue10collective6detail29Sm90TmaWarpSpecializedAdapterINS1F_15DefaultEpilogueIaSK_SK_NS1E_6thread17LinearCombinationIaLi1EiiLNS1J_9ScaleType4KindE0ELNS_15FloatRoundStyleE2EaEENS1_15EpilogueDefaultEEEEEvvEEEEvNT_6ParamsE,@"STO_CUDA_ENTRY STV_DEFAULT"
_ZN7cutlass13device_kernelINS_4gemm6kernel13GemmUniversalIN4cute5tupleIJiiiiEEENS1_10collective13CollectiveMmaINS1_34MainloopSm90TmaGmmaWarpSpecializedILi37ENS5_IJNS4_1CILi4EEENSA_ILi1EEESC_EEENS1_35KernelTmaWarpSpecializedCooperativeEEENS5_IJNSA_ILi128EEENSA_ILi64EEENSA_ILi32EEEEEEaNS5_IJlSC_lEEEaSK_NS4_8TiledMMAINS4_8MMA_AtomIJNS4_4SM904GMMA26MMA_64x64x32_S32S8S8_SS_TNEEEENS4_6LayoutINS5_IJNSA_ILi2EEESC_SC_EEENS5_IJSC_NSA_ILi0EEESU_EEEEENS5_IJNS4_10UnderscoreESX_SX_EEEEENS4_13SM90_TMA_LOADENS4_14ComposedLayoutINS4_7SwizzleILi1ELi4ELi3EEENS4_18smem_ptr_flag_bitsILi8EEENSR_INS5_IJNSA_ILi8EEESI_EEENS5_IJSI_SC_EEEEEEEvNS4_8identityENS4_23SM90_TMA_LOAD_MULTICASTES1A_vS1B_EENS_8epilogue10collective6detail29Sm90TmaWarpSpecializedAdapterINS1F_15DefaultEpilogueIaSK_SK_NS1E_6thread17LinearCombinationIaLi1EiiLNS1J_9ScaleType4KindE0ELNS_15FloatRoundStyleE2EaEENS1_15EpilogueDefaultEEEEEvvEEEEvNT_6ParamsE:
[----:B------:R-:W0:Y:S01]  /*0000*/  LDC R1, c[0x0][0x28] ;  /* 0x00000a00ff017b82 */ /* 0x000e220000000800 */
[----:B------:R-:W1:Y:S01]  /*0010*/  S2R R61, SR_TID.X ;  /* 0x00000000003d7919 */ /* 0x000e620000002100 */
[----:B------:R-:W-:Y:S01]  /*0020*/  ELECT P0, URZ, PT ;  /* 0x00000000003f782f */ /* 0x000fe20003800000 */
[----:B------:R-:W-:Y:S01]  /*0030*/  BSSY B0, `(.L_x_0) ;  /* 0x000000f000007945 */ /* 0x000fe20003800000 */
[--C-:B-1----:R-:W-:Y:S02]  /*0040*/  SHF.R.U32.HI R0, RZ, 0x5, R61.reuse ;  /* 0x00000005ff007819 */ /* 0x102fe4000001163d */
[----:B------:R-:W-:-:S03]  /*0050*/  SHF.R.U32.HI R7, RZ, 0x7, R61 ;  /* 0x00000007ff077819 */ /* 0x000fc6000001163d */
[----:B------:R-:W1:Y:S04]  /*0060*/  SHFL.IDX PT, R3, R0, RZ, 0x1f ;  /* 0x00001fff00037589 */ /* 0x000e6800000e0000 */
[----:B------:R2:W3:Y:S01]  /*0070*/  SHFL.IDX PT, R2, R7, RZ, 0x1f ;  /* 0x00001fff07027589 */ /* 0x0004e200000e0000 */
[----:B-1----:R-:W-:-:S13]  /*0080*/  ISETP.NE.OR P0, PT, R3, RZ, !P0 ;  /* 0x000000ff0300720c */ /* 0x002fda0004705670 */
[----:B0-23--:R-:W-:Y:S05]  /*0090*/  @P0 BRA `(.L_x_1) ;  /* 0x0000000000200947 */ /* 0x00dfea0003800000 */
[----:B------:R-:W-:Y:S02]  /*00a0*/  ULDC.64 UR4, c[0x0][0x198] ;  /* 0x0000660000047ab9 */ /* 0x000fe40000000a00 */
[----:B------:R-:W-:Y:S02]  /*00b0*/  UIADD3 UR6, UP0, UR4, 0xf0, URZ ;  /* 0x000000f004067890 */ /* 0x000fe4000ff1e03f */
[----:B------:R-:W-:Y:S02]  /*00c0*/  UIADD3 UR4, UP1, UR4, 0x1f0, URZ ;  /* 0x000001f004047890 */ /* 0x000fe4000ff3e03f */
[----:B------:R-:W-:Y:S02]  /*00d0*/  UIADD3.X UR7, URZ, UR5, URZ, UP0, !UPT ;  /* 0x000000053f077290 */ /* 0x000fe400087fe43f */
[----:B------:R-:W-:-:S07]  /*00e0*/  UIADD3.X UR5, URZ, UR5, URZ, UP1, !UPT ;  /* 0x000000053f057290 */ /* 0x000fce0008ffe43f */
[----:B------:R0:W-:Y:S02]  /*00f0*/  UTMACCTL.PF [UR6] ;  /* 0x00000000060079b9 */ /* 0x0001e40008040000 */
[----:B------:R0:W-:Y:S02]  /*0100*/  UTMACCTL.PF [UR4] ;  /* 0x00000000040079b9 */ /* 0x0001e40008040000 */
[----:B0-----:R-:W-:Y:S01]  /*0110*/  NOP ;  /* 0x0000000000007918 */ /* 0x001fe20000000000 */
.L_x_1:
[----:B------:R-:W-:Y:S05]  /*0120*/  BSYNC B0 ;  /* 0x0000000000007941 */ /* 0x000fea0003800000 */
.L_x_0:
[----:B------:R-:W0:Y:S01]  /*0130*/  SHFL.IDX PT, R5, R0, RZ, 0x1f ;  /* 0x00001fff00057589 */ /* 0x000e2200000e0000 */
[----:B------:R-:W-:-:S04]  /*0140*/  SHF.R.S32.HI R4, RZ, 0x1f, R61 ;  /* 0x0000001fff047819 */ /* 0x000fc8000001143d */
[----:B------:R-:W-:Y:S02]  /*0150*/  LEA.HI R4, R4, R61, RZ, 0x7 ;  /* 0x0000003d04047211 */ /* 0x000fe400078f38ff */
[----:B0-----:R-:W-:-:S13]  /*0160*/  ISETP.NE.AND P0, PT, R5, RZ, PT ;  /* 0x000000ff0500720c */ /* 0x001fda0003f05270 */
[----:B------:R-:W-:Y:S05]  /*0170*/  @P0 BRA `(.L_x_2) ;  /* 0x00000004006c0947 */ /* 0x000fea0003800000 */
[----:B------:R-:W-:Y:S01]  /*0180*/  ELECT P0, URZ, PT ;  /* 0x00000000003f782f */ /* 0x000fe20003800000 */
[----:B------:R-:W-:-:S12]  /*0190*/  BSSY B0, `(.L_x_2) ;  /* 0x0000059000007945 */ /* 0x000fd80003800000 */
[----:B------:R-:W-:Y:S05]  /*01a0*/  @!P0 BRA `(.L_x_3) ;  /* 0x00000004005c8947 */ /* 0x000fea0003800000 */
[----:B------:R-:W0:Y:S01]  /*01b0*/  S2UR UR8, SR_CgaCtaId ;  /* 0x00000000000879c3 */ /* 0x000e220000008800 */
[----:B------:R-:W-:Y:S01]  /*01c0*/  UMOV UR4, 0x400 ;  /* 0x0000040000047882 */ /* 0x000fe20000000000 */
[----:B------:R-:W-:Y:S01]  /*01d0*/  UMOV UR5, 0x1 ;  /* 0x0000000100057882 */ /* 0x000fe20000000000 */
[----:B------:R-:W-:Y:S02]  /*01e0*/  UMOV UR6, 0x8 ;  /* 0x0000000800067882 */ /* 0x000fe40000000000 */
[----:B------:R-:W-:-:S04]  /*01f0*/  UIADD3 UR6, -UR6, 0x100000, URZ ;  /* 0x0010000006067890 */ /* 0x000fc8000fffe13f */
[----:B------:R-:W-:Y:S02]  /*0200*/  USHF.L.U32 UR7, UR6, 0xb, URZ ;  /* 0x0000000b06077899 */ /* 0x000fe4000800063f */
[----:B------:R-:W-:Y:S02]  /*0210*/  USHF.L.U32 UR6, UR6, 0x1, URZ ;  /* 0x0000000106067899 */ /* 0x000fe4000800063f */
[----:B0-----:R-:W-:Y:S02]  /*0220*/  ULEA UR8, UR8, UR4, 0x18 ;  /* 0x0000000408087291 */ /* 0x001fe4000f8ec03f */
[----:B------:R-:W-:-:S04]  /*0230*/  UIADD3 UR4, -UR5, 0x100000, URZ ;  /* 0x0010000005047890 */ /* 0x000fc8000fffe13f */
[----:B------:R-:W-:Y:S02]  /*0240*/  USHF.L.U32 UR5, UR4, 0xb, URZ ;  /* 0x0000000b04057899 */ /* 0x000fe4000800063f */
[----:B------:R-:W-:Y:S01]  /*0250*/  USHF.L.U32 UR4, UR4, 0x1, URZ ;  /* 0x0000000104047899 */ /* 0x000fe2000800063f */
[----:B------:R-:W0:Y:S11]  /*0260*/  FENCE.VIEW.ASYNC.S ;  /* 0x00000000000073c6 */ /* 0x000e360000000000 */
[----:B0-----:R0:W1:Y:S01]  /*0270*/  SYNCS.EXCH.64 URZ, [UR8], UR4 ;  /* 0x00000004083f75b2 */ /* 0x0010620008000100 */
[----:B------:R0:W2:Y:S01]  /*0280*/  SYNCS.EXCH.64 URZ, [UR8+0x128], UR6 ;  /* 0x00012806083f75b2 */ /* 0x0000a20008000100 */
[----:B------:R0:W3:Y:S01]  /*0290*/  SYNCS.EXCH.64 URZ, [UR8+0x8], UR4 ;  /* 0x00000804083f75b2 */ /* 0x0000e20008000100 */
[----:B------:R0:W4:Y:S01]  /*02a0*/  SYNCS.EXCH.64 URZ, [UR8+0x130], UR6 ;  /* 0x00013006083f75b2 */ /* 0x0001220008000100 */
[----:B------:R0:W0:Y:S01]  /*02b0*/  SYNCS.EXCH.64 URZ, [UR8+0x10], UR4 ;  /* 0x00001004083f75b2 */ /* 0x0000220008000100 */
        /* <DEDUP_REMOVED lines=69> */
[----:B-1234-:R-:W-:Y:S01]  /*0710*/  NOP ;  /* 0x0000000000007918 */ /* 0x01efe20000000000 */
.L_x_3:
[----:B0-----:R-:W-:Y:S05]  /*0720*/  BSYNC B0 ;  /* 0x0000000000007941 */ /* 0x001fea0003800000 */
.L_x_2:
[----:B------:R-:W0:Y:S01]  /*0730*/  S2UR UR8, SR_CTAID.X ;  /* 0x00000000000879c3 */ /* 0x000e220000002500 */
[----:B------:R-:W-:Y:S01]  /*0740*/  LOP3.LUT R4, R4, 0xffffff80, RZ, 0xc0, !PT ;  /* 0xffffff8004047812 */ /* 0x000fe200078ec0ff */
[----:B------:R-:W1:Y:S01]  /*0750*/  SHFL.IDX PT, R0, R0, RZ, 0x1f ;  /* 0x00001fff00007589 */ /* 0x000e6200000e0000 */
[----:B------:R-:W-:Y:S01]  /*0760*/  SHF.R.S32.HI R10, RZ, 0x1f, R5 ;  /* 0x0000001fff0a7819 */ /* 0x000fe20000011405 */
[----:B------:R-:W-:Y:S01]  /*0770*/  ULDC UR4, c[0x0][0x150] ;  /* 0x0000540000047ab9 */ /* 0x000fe20000000800 */
[----:B------:R-:W-:Y:S01]  /*0780*/  ELECT P0, URZ, PT ;  /* 0x00000000003f782f */ /* 0x000fe20003800000 */
[----:B------:R-:W-:Y:S01]  /*0790*/  IMAD.IADD R8, R61, 0x1, -R4 ;  /* 0x000000013d087824 */ /* 0x000fe200078e0a04 */
[----:B------:R-:W-:Y:S01]  /*07a0*/  LEA.HI R10, R10, R5, RZ, 0x2 ;  /* 0x000000050a0a7211 */ /* 0x000fe200078f10ff */
[----:B------:R-:W2:Y:S01]  /*07b0*/  S2R R4, SR_CTAID.Y ;  /* 0x0000000000047919 */ /* 0x000ea20000002600 */
[----:B------:R-:W3:Y:S01]  /*07c0*/  LDC R12, c[0x0][0x144] ;  /* 0x00005100ff0c7b82 */ /* 0x000ee20000000800 */
[----:B------:R-:W-:Y:S01]  /*07d0*/  NOP ;  /* 0x0000000000007918 */ /* 0x000fe20000000000 */
[----:B------:R-:W-:Y:S01]  /*07e0*/  SHF.R.S32.HI R9, RZ, 0x1f, R8 ;  /* 0x0000001fff097819 */ /* 0x000fe20000011408 */
[----:B------:R-:W-:Y:S01]  /*07f0*/  NOP ;  /* 0x0000000000007918 */ /* 0x000fe20000000000 */
[----:B------:R-:W-:Y:S01]  /*0800*/  LOP3.LUT R10, R10, 0x3ffffffc, RZ, 0xc0, !PT ;  /* 0x3ffffffc0a0a7812 */ /* 0x000fe200078ec0ff */
[----:B------:R-:W-:Y:S01]  /*0810*/  IMAD.MOV.U32 R22, RZ, RZ, 0x1 ;  /* 0x00000001ff167424 */ /* 0x000fe200078e00ff */
[----:B------:R-:W-:-:S02]  /*0820*/  LEA.HI R9, R9, R8, RZ, 0x3 ;  /* 0x0000000809097211 */ /* 0x000fc400078f18ff */
[----:B------:R-:W4:Y:S01]  /*0830*/  LDC R13, c[0x0][0x140] ;  /* 0x00005000ff0d7b82 */ /* 0x000f220000000800 */
[----:B------:R-:W-:Y:S01]  /*0840*/  IMAD.IADD R10, R5, 0x1, -R10 ;  /* 0x00000001050a7824 */ /* 0x000fe200078e0a0a */
[--C-:B------:R-:W-:Y:S02]  /*0850*/  SHF.R.S32.HI R6, RZ, 0x3, R9.reuse ;  /* 0x00000003ff067819 */ /* 0x100fe40000011409 */
[----:B------:R-:W-:Y:S02]  /*0860*/  SHF.R.S32.HI R9, RZ, 0x1f, R9 ;  /* 0x0000001fff097819 */ /* 0x000fe40000011409 */
[----:B------:R-:W-:Y:S02]  /*0870*/  ISETP.NE.AND P3, PT, R2, RZ, PT ;  /* 0x000000ff0200720c */ /* 0x000fe40003f65270 */
[----:B0-----:R-:W-:Y:S02]  /*0880*/  I2FP.F32.U32 R11, UR8 ;  /* 0x00000008000b7c45 */ /* 0x001fe40008201000 */
[----:B------:R-:W-:-:S02]  /*0890*/  LEA.HI R9, R9, R6, RZ, 0x2 ;  /* 0x0000000609097211 */ /* 0x000fc400078f10ff */
[----:B-1----:R-:W-:Y:S01]  /*08a0*/  ISETP.NE.OR P0, PT, R0, RZ, !P0 ;  /* 0x000000ff0000720c */ /* 0x002fe20004705670 */
[----:B------:R-:W-:Y:S01]  /*08b0*/  FMUL R11, R11, UR4 ;  /* 0x000000040b0b7c20 */ /* 0x000fe20008400000 */
[----:B------:R-:W-:Y:S01]  /*08c0*/  LOP3.LUT R9, R9, 0xfffffffc, RZ, 0xc0, !PT ;  /* 0xfffffffc09097812 */ /* 0x000fe200078ec0ff */
[----:B------:R-:W-:Y:S01]  /*08d0*/  ULDC UR4, c[0x0][0x154] ;  /* 0x0000550000047ab9 */ /* 0x000fe20000000800 */
[----:B------:R-:W-:-:S03]  /*08e0*/  SHF.R.S32.HI R0, RZ, 0x1f, R3 ;  /* 0x0000001fff007819 */ /* 0x000fc60000011403 */
[----:B------:R-:W0:Y:S01]  /*08f0*/  F2I.U32.TRUNC.NTZ R11, R11 ;  /* 0x0000000b000b7305 */ /* 0x000e22000020f000 */
[----:B------:R-:W-:Y:S01]  /*0900*/  IMAD.IADD R9, R6, 0x1, -R9 ;  /* 0x0000000106097824 */ /* 0x000fe200078e0a09 */
[----:B------:R-:W-:-:S03]  /*0910*/  LEA.HI R0, R0, R3, RZ, 0x2 ;  /* 0x0000000300007211 */ /* 0x000fc600078f10ff */
[----:B------:R-:W-:Y:S01]  /*0920*/  IMAD R10, R10, 0x4, R9 ;  /* 0x000000040a0a7824 */ /* 0x000fe200078e0209 */
[----:B------:R-:W-:Y:S01]  /*0930*/  VOTEU.ALL UP0, P0 ;  /* 0x00000000003f7886 */ /* 0x000fe20000000000 */
[----:B------:R-:W-:Y:S01]  /*0940*/  LOP3.LUT R0, R0, 0xfffffffc, RZ, 0xc0, !PT ;  /* 0xfffffffc00007812 */ /* 0x000fe200078ec0ff */
[----:B------:R-:W-:Y:S01]  /*0950*/  VOTEU.ALL UP1, P0 ;  /* 0x00000000003f7886 */ /* 0x000fe20000020000 */
[C---:B------:R-:W-:Y:S01]  /*0960*/  IMAD.SHL.U32 R19, R10.reuse, 0x4, RZ ;  /* 0x000000040a137824 */ /* 0x040fe200078e00ff */
[----:B------:R-:W-:Y:S01]  /*0970*/  SHF.R.S32.HI R9, RZ, 0x1f, R10 ;  /* 0x0000001fff097819 */ /* 0x000fe2000001140a */
[----:B------:R-:W1:Y:S01]  /*0980*/  @!UP0 S2UR UR7, SR_CgaCtaId ;  /* 0x00000000000789c3 */ /* 0x000e620000008800 */
[----:B------:R-:W-:Y:S01]  /*0990*/  IMAD.IADD R3, R3, 0x1, -R0 ;  /* 0x0000000103037824 */ /* 0x000fe200078e0a00 */
[----:B------:R-:W-:Y:S01]  /*09a0*/  @!UP0 UMOV UR6, 0x400 ;  /* 0x0000040000068882 */ /* 0x000fe20000000000 */
[----:B------:R-:W-:Y:S01]  /*09b0*/  LEA.HI R9, R9, R10, RZ, 0x2 ;  /* 0x0000000a09097211 */ /* 0x000fe200078f10ff */
[----:B0-----:R-:W-:Y:S01]  /*09c0*/  IMAD.MOV R15, RZ, RZ, -R11 ;  /* 0x000000ffff0f7224 */ /* 0x001fe200078e0a0b */
[----:B------:R-:W-:-:S02]  /*09d0*/  LOP3.LUT R19, R10, 0xc, R19, 0x78, !PT ;  /* 0x0000000c0a137812 */ /* 0x000fc400078e7813 */
[----:B------:R-:W-:Y:S01]  /*09e0*/  LOP3.LUT R11, R9, 0xfffffffc, RZ, 0xc0, !PT ;  /* 0xfffffffc090b7812 */ /* 0x000fe200078ec0ff */
[----:B---3--:R-:W-:Y:S01]  /*09f0*/  IMAD R6, R12, R15, UR8 ;  /* 0x000000080c067e24 */ /* 0x008fe2000f8e020f */
[----:B--2---:R-:W-:Y:S01]  /*0a00*/  I2FP.F32.U32 R12, R4 ;  /* 0x00000004000c7245 */ /* 0x004fe20000201000 */
[----:B------:R-:W0:Y:S01]  /*0a10*/  LDC R9, c[0x0][0x148] ;  /* 0x00005200ff097b82 */ /* 0x000e220000000800 */
[----:B------:R-:W-:Y:S01]  /*0a20*/  ISETP.NE.AND P1, PT, R3, 0x3, PT ;  /* 0x000000030300780c */ /* 0x000fe20003f25270 */
[----:B------:R-:W-:Y:S01]  /*0a30*/  IMAD.IADD R11, R10, 0x1, -R11 ;  /* 0x000000010a0b7824 */ /* 0x000fe200078e0a0b */
[----:B----4-:R-:W-:Y:S01]  /*0a40*/  ISETP.EQ.U32.AND P2, PT, R13, 0x1, PT ;  /* 0x000000010d00780c */ /* 0x010fe20003f42070 */
[----:B------:R-:W-:Y:S01]  /*0a50*/  FMUL R12, R12, UR4 ;  /* 0x000000040c0c7c20 */ /* 0x000fe20008400000 */
[----:B------:R-:W-:Y:S01]  /*0a60*/  UMOV UR4, 0x20 ;  /* 0x0000002000047882 */ /* 0x000fe20000000000 */
[----:B------:R-:W-:Y:S01]  /*0a70*/  ISETP.EQ.OR P1, PT, R3, RZ, !P1 ;  /* 0x000000ff0300720c */ /* 0x000fe20004f22670 */
[----:B------:R-:W-:-:S04]  /*0a80*/  @!UP0 UIADD3 UR4, -UR4, 0x100000, URZ ;  /* 0x0010000004048890 */ /* 0x000fc8000fffe13f */
[----:B------:R-:W-:Y:S02]  /*0a90*/  @!UP0 USHF.L.U32 UR5, UR4, 0xb, URZ ;  /* 0x0000000b04058899 */ /* 0x000fe4000800063f */
[----:B------:R-:W-:Y:S01]  /*0aa0*/  @!UP0 USHF.L.U32 UR4, UR4, 0x1, URZ ;  /* 0x0000000104048899 */ /* 0x000fe2000800063f */
[----:B------:R-:W-:Y:S01]  /*0ab0*/  ISETP.NE.AND P4, PT, R11, R6, PT ;  /* 0x000000060b00720c */ /* 0x000fe20003f85270 */
[----:B------:R-:W2:Y:S01]  /*0ac0*/  F2I.U32.TRUNC.NTZ R12, R12 ;  /* 0x0000000c000c7305 */ /* 0x000ea2000020f000 */
[----:B------:R-:W-:Y:S01]  /*0ad0*/  ISETP.EQ.AND P1, PT, R2, RZ, P1 ;  /* 0x000000ff0200720c */ /* 0x000fe20000f22270 */
[----:B-1----:R-:W-:-:S03]  /*0ae0*/  @!UP0 ULEA UR6, UR7, UR6, 0x18 ;  /* 0x0000000607068291 */ /* 0x002fc6000f8ec03f */
[----:B------:R-:W-:Y:S01]  /*0af0*/  SEL R18, RZ, 0x1, !P1 ;  /* 0x00000001ff127807 */ /* 0x000fe20004800000 */
[----:B------:R-:W-:Y:S01]  /*0b00*/  VOTEU.ALL UP0, P0 ;  /* 0x00000000003f7886 */ /* 0x000fe20000000000 */
[----:B------:R-:W-:Y:S01]  /*0b10*/  LOP3.LUT P0, RZ, R8, 0x7, RZ, 0xc0, !PT ;  /* 0x0000000708ff7812 */ /* 0x000fe2000780c0ff */
[----:B------:R-:W-:-:S04]  /*0b20*/  VIADD R8, R2, 0xffffffff ;  /* 0xffffffff02087836 */ /* 0x000fc80000000000 */
[----:B------:R-:W-:Y:S02]  /*0b30*/  @P4 SHF.R.S32.HI R0, RZ, 0x1f, R19 ;  /* 0x0000001fff004819 */ /* 0x000fe40000011413 */
[----:B------:R-:W-:Y:S01]  /*0b40*/  ISETP.LT.U32.AND P0, PT, R19, 0x4, !P0 ;  /* 0x000000041300780c */ /* 0x000fe20004701070 */
[----:B--2---:R-:W-:Y:S01]  /*0b50*/  IMAD.MOV R23, RZ, RZ, -R12 ;  /* 0x000000ffff177224 */ /* 0x004fe200078e0a0c */
[----:B------:R-:W-:Y:S01]  /*0b60*/  @P4 LEA.HI R0, R0, R19, RZ, 0x2 ;  /* 0x0000001300004211 */ /* 0x000fe200078f10ff */
[----:B------:R-:W1:Y:S02]  /*0b70*/  FENCE.VIEW.ASYNC.S ;  /* 0x00000000000073c6 */ /* 0x000e640000000000 */
[----:B-1----:R1:W2:Y:S01]  /*0b80*/  @!UP0 SYNCS.EXCH.64 URZ, [UR6+0x260], UR4 ;  /* 0x00026004063f85b2 */ /* 0x0022a20008000100 */
[----:B------:R-:W-:Y:S01]  /*0b90*/  ISETP.GE.U32.AND P6, PT, R8, 0x2, PT ;  /* 0x000000020800780c */ /* 0x000fe20003fc6070 */
[----:B0-----:R-:W-:Y:S01]  /*0ba0*/  IMAD R11, R9, R23, R4 ;  /* 0x00000017090b7224 */ /* 0x001fe200078e0204 */
[----:B------:R-:W-:-:S02]  /*0bb0*/  @P4 SHF.R.S32.HI R0, RZ, 0x2, R0 ;  /* 0x00000002ff004819 */ /* 0x000fc40000011400 */
[----:B------:R-:W-:Y:S02]  /*0bc0*/  SEL R18, R18, 0x2, P6 ;  /* 0x0000000212127807 */ /* 0x000fe40003000000 */
[----:B------:R-:W-:Y:S02]  /*0bd0*/  @P4 ISETP.NE.AND P5, PT, R0, R11, PT ;  /* 0x0000000b0000420c */ /* 0x000fe40003fa5270 */
[----:B------:R-:W-:Y:S02]  /*0be0*/  SEL R11, RZ, 0x1, !P0 ;  /* 0x00000001ff0b7807 */ /* 0x000fe40004000000 */
[----:B------:R-:W-:Y:S02]  /*0bf0*/  @P4 SEL R22, RZ, 0x1, P5 ;  /* 0x00000001ff164807 */ /* 0x000fe40002800000 */
[----:B------:R-:W-:Y:S02]  /*0c00*/  LOP3.LUT R0, R61, 0x7f, RZ, 0xc0, !PT ;  /* 0x0000007f3d007812 */ /* 0x000fe400078ec0ff */
[----:B------:R-:W-:Y:S01]  /*0c10*/  LOP3.LUT R22, R22, R11, RZ, 0xc0, !PT ;  /* 0x0000000b16167212 */ /* 0x000fe200078ec0ff */
[----:B------:R1:W0:Y:S01]  /*0c20*/  @!UP1 SYNCS.EXCH.64 URZ, [UR6+0x268], UR4 ;  /* 0x00026804063f95b2 */ /* 0x0002220008000100 */
[----:B------:R-:W-:Y:S01]  /*0c30*/  NOP ;  /* 0x0000000000007918 */ /* 0x000fe20000000000 */
[----:B-12---:R-:W-:Y:S05]  /*0c40*/  @!P2 BRA `(.L_x_4) ;  /* 0x000000000008a947 */ /* 0x006fea0003800000 */
[----:B0-----:R-:W-:Y:S01]  /*0c50*/  UCGABAR_ARV ;  /* 0x00000000000079c7 */ /* 0x001fe20008000000 */
[----:B------:R-:W-:Y:S05]  /*0c60*/  BRA `(.L_x_5) ;  /* 0x0000000000047947 */ /* 0x000fea0003800000 */
.L_x_4:
[----:B0-----:R-:W-:Y:S01]  /*0c70*/  NOP ;  /* 0x0000000000007918 */ /* 0x001fe20000000000 */
.L_x_5:
[----:B------:R-:W0:Y:S01]  /*0c80*/  LDC R2, c[0x0][0x65c] ;  /* 0x00019700ff027b82 */ /* 0x000e220000000800 */
[----:B------:R-:W-:Y:S02]  /*0c90*/  IMAD.U32 R10, RZ, RZ, UR8 ;  /* 0x00000008ff0a7e24 */ /* 0x000fe4000f8e00ff */
[----:B------:R-:W-:Y:S01]  /*0ca0*/  IMAD.MOV.U32 R11, RZ, RZ, RZ ;  /* 0x000000ffff0b7224 */ /* 0x000fe200078e00ff */
[----:B0-----:R-:W-:-:S04]  /*0cb0*/  ISETP.NE.AND P1, PT, R2, 0x1, PT ;  /* 0x000000010200780c */ /* 0x001fc80003f25270 */
[----:B------:R-:W-:-:S09]  /*0cc0*/  P2R R5, PR, RZ, 0x2 ;  /* 0x00000002ff057803 */ /* 0x000fd20000000000 */
[----:B------:R-:W0:Y:S01]  /*0cd0*/  @P1 LDC R17, c[0x0][0x10] ;  /* 0x00000400ff111b82 */ /* 0x000e220000000800 */
[----:B------:R-:W-:Y:S02]  /*0ce0*/  @P1 IMAD.MOV.U32 R5, RZ, RZ, RZ ;  /* 0x000000ffff051224 */ /* 0x000fe400078e00ff */
[----:B------:R-:W-:-:S05]  /*0cf0*/  @P1 IMAD.MOV.U32 R15, RZ, RZ, RZ ;  /* 0x000000ffff0f1224 */ /* 0x000fca00078e00ff */
[----:B------:R-:W1:Y:S01]  /*0d00*/  @!P1 LDC R13, c[0x0][0xc] ;  /* 0x00000300ff0d9b82 */ /* 0x000e620000000800 */
[----:B------:R-:W-:Y:S01]  /*0d10*/  ULDC UR4, c[0x0][0xc] ;  /* 0x0000030000047ab9 */ /* 0x000fe20000000800 */
[----:B------:R-:W-:Y:S01]  /*0d20*/  ULDC UR5, c[0x0][0x10] ;  /* 0x0000040000057ab9 */ /* 0x000fe20000000800 */
[----:B------:R-:W-:Y:S01]  /*0d30*/  ULDC UR6, c[0x0][0x14] ;  /* 0x0000050000067ab9 */ /* 0x000fe20000000800 */
[----:B------:R-:W-:-:S04]  /*0d40*/  UIMAD.WIDE.U32 UR4, UR4, UR5, URZ ;  /* 0x00000005040472a5 */ /* 0x000fc8000f8e003f */
[----:B------:R-:W-:Y:S02]  /*0d50*/  UIMAD.WIDE.U32 UR36, UR4, UR6, URZ ;  /* 0x00000006042472a5 */ /* 0x000fe4000f8e003f */
[----:B------:R-:W-:-:S04]  /*0d60*/  UIMAD UR42, UR5, UR6, URZ ;  /* 0x00000006052a72a4 */ /* 0x000fc8000f8e023f */
[----:B------:R-:W-:Y:S01]  /*0d70*/  UIADD3 UR42, UR37, UR42, URZ ;  /* 0x0000002a252a7290 */ /* 0x000fe2000fffe03f */
[----:B0-----:R-:W-:-:S04]  /*0d80*/  @P1 IMAD.WIDE.U32 R16, R17, UR8, R4 ;  /* 0x0000000811101c25 */ /* 0x001fc8000f8e0004 */
[----:B------:R-:W-:Y:S02]  /*0d90*/  @P1 IMAD.IADD R17, R17, 0x1, R15 ;  /* 0x0000000111111824 */ /* 0x000fe400078e020f */
[----:B-1----:R-:W-:-:S04]  /*0da0*/  @!P1 IMAD.WIDE.U32 R10, R4, R13, R10 ;  /* 0x0000000d040a9225 */ /* 0x002fc800078e000a */
[----:B------:R-:W-:Y:S02]  /*0db0*/  @!P1 IMAD.MOV.U32 R16, RZ, RZ, R10 ;  /* 0x000000ffff109224 */ /* 0x000fe400078e000a */
[----:B------:R-:W-:Y:S01]  /*0dc0*/  @!P1 IMAD.MOV.U32 R17, RZ, RZ, R11 ;  /* 0x000000ffff119224 */ /* 0x000fe200078e000b */
[----:B------:R-:W-:Y:S06]  /*0dd0*/  @!P2 BRA `(.L_x_6) ;  /* 0x00000000000ca947 */ /* 0x000fec0003800000 */
[----:B------:R-:W-:Y:S01]  /*0de0*/  UCGABAR_WAIT ;  /* 0x0000000000007dc7 */ /* 0x000fe20008000000 */
[----:B------:R-:W-:Y:S01]  /*0df0*/  CCTL.IVALL ;  /* 0x00000000ff00798f */ /* 0x000fe20002000000 */
[----:B------:R-:W-:Y:S05]  /*0e00*/  BRA `(.L_x_7) ;  /* 0x0000000000047947 */ /* 0x000fea0003800000 */
.L_x_6:
[----:B------:R-:W-:Y:S06]  /*0e10*/  BAR.SYNC.DEFER_BLOCKING 0x0 ;  /* 0x0000000000007b1d */ /* 0x000fec0000010000 */
.L_x_7:
[----:B------:R-:W-:Y:S05]  /*0e20*/  @!P3 BRA `(.L_x_8) ;  /* 0x0000003400e8b947 */ /* 0x000fea0003800000 */
[----:B------:R-:W-:-:S13]  /*0e30*/  ISETP.GT.U32.AND P0, PT, R8, 0x1, PT ;  /* 0x000000010800780c */ /* 0x000fda0003f04070 */
[----:B------:R-:W-:Y:S05]  /*0e40*/  @P0 EXIT ;  /* 0x000000000000094d */ /* 0x000fea0003800000 */
[----:B------:R-:W-:Y:S01]  /*0e50*/  ULDC.64 UR4, c[0x0][0x650] ;  /* 0x0001940000047ab9 */ /* 0x000fe20000000a00 */
[----:B------:R-:W-:Y:S01]  /*0e60*/  PRMT R3, RZ, 0x7610, R3 ;  /* 0x00007610ff037816 */ /* 0x000fe20000000003 */
[----:B------:R-:W-:Y:S01]  /*0e70*/  IMAD.MOV.U32 R69, RZ, RZ, -0x1 ;  /* 0xffffffffff457424 */ /* 0x000fe200078e00ff */
[----:B------:R-:W-:Y:S01]  /*0e80*/  ISETP.GE.U32.AND P0, PT, R16, UR4, PT ;  /* 0x0000000410007c0c */ /* 0x000fe2000bf06070 */
[----:B------:R-:W-:Y:S02]  /*0e90*/  IMAD.MOV.U32 R68, RZ, RZ, -0x1 ;  /* 0xffffffffff447424 */ /* 0x000fe400078e00ff */
[----:B------:R-:W-:Y:S01]  /*0ea0*/  IMAD.MOV.U32 R67, RZ, RZ, -0x1 ;  /* 0xffffffffff437424 */ /* 0x000fe200078e00ff */
[----:B------:R-:W-:-:S13]  /*0eb0*/  ISETP.GE.U32.AND.EX P0, PT, R17, UR5, PT, P0 ;  /* 0x0000000511007c0c */ /* 0x000fda000bf06100 */
[----:B------:R-:W-:Y:S05]  /*0ec0*/  @P0 BRA `(.L_x_9) ;  /* 0x0000000400280947 */ /* 0x000fea0003800000 */
[----:B------:R-:W0:Y:S01]  /*0ed0*/  LDC.64 R24, c[0x0][0x628] ;  /* 0x00018a00ff187b82 */ /* 0x000e220000000a00 */
[----:B------:R-:W-:Y:S02]  /*0ee0*/  IMAD.MOV.U32 R10, RZ, RZ, R16 ;  /* 0x000000ffff0a7224 */ /* 0x000fe400078e0010 */
[----:B------:R-:W-:-:S05]  /*0ef0*/  IMAD.MOV.U32 R11, RZ, RZ, R17 ;  /* 0x000000ffff0b7224 */ /* 0x000fca00078e0011 */
[----:B------:R-:W1:Y:S08]  /*0f00*/  LDC R8, c[0x0][0x630] ;  /* 0x00018c00ff087b82 */ /* 0x000e700000000800 */
[----:B------:R-:W2:Y:S01]  /*0f10*/  LDC.64 R26, c[0x0][0x620] ;  /* 0x00018800ff1a7b82 */ /* 0x000ea20000000a00 */
[----:B0-----:R-:W-:-:S04]  /*0f20*/  ISETP.NE.U32.AND P0, PT, R24, RZ, PT ;  /* 0x000000ff1800720c */ /* 0x001fc80003f05070 */
[----:B------:R-:W-:-:S13]  /*0f30*/  ISETP.NE.AND.EX P0, PT, R25, RZ, PT, P0 ;  /* 0x000000ff1900720c */ /* 0x000fda0003f05300 */
[----:B-12---:R-:W-:Y:S05]  /*0f40*/  @!P0 BRA `(.L_x_10) ;  /* 0x0000000000288947 */ /* 0x006fea0003800000 */
[----:B------:R-:W0:Y:S02]  /*0f50*/  LDC R3, c[0x0][0x634] ;  /* 0x00018d00ff037b82 */ /* 0x000e240000000800 */
[----:B0-----:R-:W-:-:S05]  /*0f60*/  IADD3 R3, P0, R16, R3, RZ ;  /* 0x0000000310037210 */ /* 0x001fca0007f1e0ff */
[----:B------:R-:W-:-:S04]  /*0f70*/  IMAD.X R21, RZ, RZ, R17, P0 ;  /* 0x000000ffff157224 */ /* 0x000fc800000e0611 */
[----:B------:R-:W-:-:S04]  /*0f80*/  IMAD.WIDE.U32 R10, R21, R24, RZ ;  /* 0x00000018150a7225 */ /* 0x000fc800078e00ff */
[----:B------:R-:W-:-:S04]  /*0f90*/  IMAD.WIDE.U32 R12, P0, R3, R25, R10 ;  /* 0x00000019030c7225 */ /* 0x000fc8000780000a */
[----:B------:R-:W-:-:S04]  /*0fa0*/  IMAD.WIDE.U32 R10, R3, R24, RZ ;  /* 0x00000018030a7225 */ /* 0x000fc800078e00ff */
[----:B------:R-:W-:Y:S01]  /*0fb0*/  IMAD.X R15, RZ, RZ, RZ, P0 ;  /* 0x000000ffff0f7224 */ /* 0x000fe200000e06ff */
[----:B------:R-:W-:Y:S01]  /*0fc0*/  IADD3 RZ, P0, R11, R12, RZ ;  /* 0x0000000c0bff7210 */ /* 0x000fe20007f1e0ff */
[----:B------:R-:W-:-:S04]  /*0fd0*/  IMAD.MOV.U32 R14, RZ, RZ, R13 ;  /* 0x000000ffff0e7224 */ /* 0x000fc800078e000d */
[----:B------:R-:W-:-:S08]  /*0fe0*/  IMAD.WIDE.U32.X R10, R21, R25, R14, P0 ;  /* 0x00000019150a7225 */ /* 0x000fd000000e040e */
.L_x_10:
[----:B------:R-:W0:Y:S01]  /*0ff0*/  LDC.64 R30, c[0x0][0x640] ;  /* 0x00019000ff1e7b82 */ /* 0x000e220000000a00 */
[-CC-:B------:R-:W-:Y:S01]  /*1000*/  SHF.R.U64 R67, R10, R8.reuse, R11.reuse ;  /* 0x000000080a437219 */ /* 0x180fe2000000120b */
[----:B------:R-:W-:Y:S01]  /*1010*/  IMAD R29, R9, R23, R4 ;  /* 0x00000017091d7224 */ /* 0x000fe200078e0204 */
[----:B------:R-:W-:Y:S01]  /*1020*/  SHF.R.U32.HI R3, RZ, R8, R11 ;  /* 0x00000008ff037219 */ /* 0x000fe2000001160b */
[----:B------:R-:W-:Y:S01]  /*1030*/  IMAD.MOV.U32 R23, RZ, RZ, 0x1 ;  /* 0x00000001ff177424 */ /* 0x000fe200078e00ff */
[----:B------:R-:W-:-:S03]  /*1040*/  IADD3 R5, P0, RZ, -R67, RZ ;  /* 0x80000043ff057210 */ /* 0x000fc60007f1e0ff */
[----:B------:R-:W1:Y:S02]  /*1050*/  LDC R12, c[0x0][0x618] ;  /* 0x00018600ff0c7b82 */ /* 0x000e640000000800 */
[----:B------:R-:W-:Y:S02]  /*1060*/  IMAD.X R3, RZ, RZ, ~R3, P0 ;  /* 0x000000ffff037224 */ /* 0x000fe400000e0e03 */
[----:B------:R-:W-:-:S04]  /*1070*/  IMAD.WIDE.U32 R10, R5, R26, R16 ;  /* 0x0000001a050a7225 */ /* 0x000fc800078e0010 */
[----:B------:R-:W2:Y:S01]  /*1080*/  LDC R20, c[0x0][0x608] ;  /* 0x00018200ff147b82 */ /* 0x000ea20000000800 */
[----:B------:R-:W-:Y:S02]  /*1090*/  IMAD R8, R3, R26, RZ ;  /* 0x0000001a03087224 */ /* 0x000fe400078e02ff */
[----:B------:R-:W-:Y:S02]  /*10a0*/  IMAD.MOV.U32 R3, RZ, RZ, -0x1 ;  /* 0xffffffffff037424 */ /* 0x000fe400078e00ff */
[----:B------:R-:W-:-:S03]  /*10b0*/  IMAD R5, R5, R27, R8 ;  /* 0x0000001b05057224 */ /* 0x000fc600078e0208 */
[----:B------:R-:W3:Y:S01]  /*10c0*/  LDC R28, c[0x0][0x658] ;  /* 0x00019600ff1c7b82 */ /* 0x000ee20000000800 */
[----:B------:R-:W-:Y:S01]  /*10d0*/  IMAD.IADD R5, R11, 0x1, R5 ;  /* 0x000000010b057824 */ /* 0x000fe200078e0205 */
[----:B0-----:R-:W-:-:S04]  /*10e0*/  ISETP.NE.U32.AND P0, PT, R30, RZ, PT ;  /* 0x000000ff1e00720c */ /* 0x001fc80003f05070 */
[----:B------:R-:W-:Y:S02]  /*10f0*/  ISETP.NE.AND.EX P0, PT, R31, RZ, PT, P0 ;  /* 0x000000ff1f00720c */ /* 0x000fe40003f05300 */
[----:B------:R-:W0:Y:S01]  /*1100*/  LDC R24, c[0x0][0x600] ;  /* 0x00018000ff187b82 */ /* 0x000e220000000800 */
[-CC-:B-1----:R-:W-:Y:S02]  /*1110*/  SHF.R.U64 R14, R10, R12.reuse, R5.reuse ;  /* 0x0000000c0a0e7219 */ /* 0x182fe40000001205 */
[----:B------:R-:W-:-:S05]  /*1120*/  SHF.R.U32.HI R5, RZ, R12, R5 ;  /* 0x0000000cff057219 */ /* 0x000fca0000011605 */
[----:B------:R-:W1:Y:S01]  /*1130*/  LDC R15, c[0x0][0x648] ;  /* 0x00019200ff0f7b82 */ /* 0x000e620000000800 */
[-CC-:B--2---:R-:W-:Y:S02]  /*1140*/  SHF.R.U64 R27, R14, R20.reuse, R5.reuse ;  /* 0x000000140e1b7219 */ /* 0x184fe40000001205 */
[----:B------:R-:W-:-:S05]  /*1150*/  SHF.R.U32.HI R5, RZ, R20, R5 ;  /* 0x00000014ff057219 */ /* 0x000fca0000011605 */
[----:B------:R-:W2:Y:S01]  /*1160*/  LDC R21, c[0x0][0x638] ;  /* 0x00018e00ff157b82 */ /* 0x000ea20000000800 */
[-CC-:B---3--:R-:W-:Y:S02]  /*1170*/  SHF.R.U64 R20, R27, R28.reuse, R5.reuse ;  /* 0x0000001c1b147219 */ /* 0x188fe40000001205 */
[-C--:B------:R-:W-:Y:S02]  /*1180*/  SHF.L.U32 R3, R3, R28.reuse, RZ ;  /* 0x0000001c03037219 */ /* 0x080fe400000006ff */
[----:B------:R-:W-:Y:S01]  /*1190*/  SHF.R.U32.HI R5, RZ, R28, R5 ;  /* 0x0000001cff057219 */ /* 0x000fe20000011605 */
[----:B------:R-:W-:Y:S01]  /*11a0*/  IMAD.MOV.U32 R4, RZ, RZ, R20 ;  /* 0x000000ffff047224 */ /* 0x000fe200078e0014 */
[----:B------:R-:W-:Y:S01]  /*11b0*/  LOP3.LUT R12, RZ, R3, RZ, 0x33, !PT ;  /* 0x00000003ff0c7212 */ /* 0x000fe200078e33ff */
[----:B------:R-:W3:Y:S01]  /*11c0*/  LDC R25, c[0x0][0x610] ;  /* 0x00018400ff197b82 */ /* 0x000ee20000000800 */
[----:B------:R-:W-:Y:S05]  /*11d0*/  @!P0 BRA `(.L_x_11) ;  /* 0x0000000000288947 */ /* 0x000fea0003800000 */
[----:B------:R-:W4:Y:S02]  /*11e0*/  LDC R3, c[0x0][0x64c] ;  /* 0x00019300ff037b82 */ /* 0x000f240000000800 */
[----:B----4-:R-:W-:-:S05]  /*11f0*/  IADD3 R3, P0, R20, R3, RZ ;  /* 0x0000000314037210 */ /* 0x010fca0007f1e0ff */
        /* <DEDUP_REMOVED lines=8> */
.L_x_11:
[----:B-1----:R-:W-:Y:S01]  /*1280*/  SHF.R.U64 R4, R4, R15, R5 ;  /* 0x0000000f04047219 */ /* 0x002fe20000001205 */
[----:B0-----:R-:W-:Y:S01]  /*1290*/  VIADD R5, R24, 0xffffffff ;  /* 0xffffffff18057836 */ /* 0x001fe20000000000 */
[----:B------:R-:W-:Y:S02]  /*12a0*/  SHF.L.U32 R3, R23, R28, RZ ;  /* 0x0000001c17037219 */ /* 0x000fe400000006ff */
[----:B------:R-:W-:Y:S01]  /*12b0*/  LOP3.LUT R12, R27, R12, RZ, 0xc0, !PT ;  /* 0x0000000c1b0c7212 */ /* 0x000fe200078ec0ff */
[----:B------:R-:W-:Y:S01]  /*12c0*/  IMAD.MOV R8, RZ, RZ, -R4 ;  /* 0x000000ffff087224 */ /* 0x000fe200078e0a04 */
[----:B------:R-:W-:Y:S02]  /*12d0*/  SEL R6, R6, R29, !P1 ;  /* 0x0000001d06067207 */ /* 0x000fe40004800000 */
[----:B------:R-:W-:Y:S01]  /*12e0*/  LOP3.LUT R5, R14, R5, RZ, 0xc0, !PT ;  /* 0x000000050e057212 */ /* 0x000fe200078ec0ff */
[----:B------:R-:W-:Y:S02]  /*12f0*/  IMAD R9, R3, R4, R12 ;  /* 0x0000000403097224 */ /* 0x000fe400078e020c */
[----:B--2---:R-:W-:-:S02]  /*1300*/  IMAD R3, R8, R21, R20 ;  /* 0x0000001508037224 */ /* 0x004fc400078e0214 */
[----:B---3--:R-:W-:Y:S02]  /*1310*/  IMAD R6, R9, R25, R6 ;  /* 0x0000001909067224 */ /* 0x008fe400078e0206 */
[----:B------:R-:W-:Y:S02]  /*1320*/  IMAD R69, R3, R24, R5 ;  /* 0x0000001803457224 */ /* 0x000fe400078e0205 */
[----:B------:R-:W-:-:S03]  /*1330*/  IMAD.MOV.U32 R4, RZ, RZ, 0x1 ;  /* 0x00000001ff047424 */ /* 0x000fc600078e00ff */
[----:B------:R-:W-:Y:S02]  /*1340*/  SEL R68, R69, R6, !P1 ;  /* 0x0000000645447207 */ /* 0x000fe40004800000 */
[----:B------:R-:W-:Y:S02]  /*1350*/  PRMT R3, R4, 0x7610, R3 ;  /* 0x0000761004037816 */ /* 0x000fe40000000003 */
[----:B------:R-:W-:-:S07]  /*1360*/  SEL R69, R6, R69, !P1 ;  /* 0x0000004506457207 */ /* 0x000fce0004800000 */
.L_x_9:
[----:B------:R-:W-:-:S08]  /*1370*/  NOP ;  /* 0x0000000000007918 */ /* 0x000fd00000000000 */
[----:B------:R-:W0:Y:S02]  /*1380*/  USETMAXREG.TRY_ALLOC.CTAPOOL UP0, 0xe8 ;  /* 0x000000e8000079c8 */ /* 0x000e240008000600 */
[----:B0-----:R-:W-:-:S13]  /*1390*/  PLOP3.LUT P0, PT, PT, PT, UP0, 0x80, 0x0 ;  /* 0x000000000000781c */ /* 0x001fda0003f0f008 */
[----:B------:R-:W-:Y:S05]  /*13a0*/  @!P0 BRA `(.L_x_9) ;  /* 0xfffffffc00f08947 */ /* 0x000fea000383ffff */
[----:B------:R-:W-:Y:S01]  /*13b0*/  ULDC.64 UR4, c[0x0][0x598] ;  /* 0x0001660000047ab9 */ /* 0x000fe20000000a00 */
[----:B------:R-:W-:Y:S01]  /*13c0*/  ULDC.64 UR38, c[0x0][0x208] ;  /* 0x0000820000267ab9 */ /* 0x000fe20000000a00 */
[----:B------:R-:W-:-:S04]  /*13d0*/  ISETP.NE.U32.AND P0, PT, RZ, UR4, PT ;  /* 0x00000004ff007c0c */ /* 0x000fc8000bf05070 */
[----:B------:R-:W-:-:S13]  /*13e0*/  ISETP.NE.AND.EX P0, PT, RZ, UR5, PT, P0 ;  /* 0x00000005ff007c0c */ /* 0x000fda000bf05300 */
[----:B------:R-:W-:Y:S05]  /*13f0*/  @!P0 BRA `(.L_x_12) ;  /* 0x00000000001c8947 */ /* 0x000fea0003800000 */
[----:B------:R-:W0:Y:S02]  /*1400*/  LDC.64 R4, c[0x0][0x598] ;  /* 0x00016600ff047b82 */ /* 0x000e240000000a00 */
[----:B0-----:R-:W2:Y:S02]  /*1410*/  LDG.E.64 R4, desc[UR38][R4.64] ;  /* 0x0000002604047981 */ /* 0x001ea4000c1e1b00 */
[----:B--2---:R-:W-:-:S04]  /*1420*/  ISETP.NE.U32.AND P0, PT, R4, RZ, PT ;  /* 0x000000ff0400720c */ /* 0x004fc80003f05070 */
[----:B------:R-:W-:-:S13]  /*1430*/  ISETP.NE.AND.EX P0, PT, R5, RZ, PT, P0 ;  /* 0x000000ff0500720c */ /* 0x000fda0003f05300 */
[----:B------:R-:W-:Y:S05]  /*1440*/  @!P0 BRA `(.L_x_12) ;  /* 0x0000000000088947 */ /* 0x000fea0003800000 */
[----:B------:R0:W5:Y:S01]  /*1450*/  LD.E R23, desc[UR38][R4.64] ;  /* 0x0000002604177980 */ /* 0x000162000c101900 */
[----:B------:R-:W-:Y:S05]  /*1460*/  BRA `(.L_x_13) ;  /* 0x0000000000247947 */ /* 0x000fea0003800000 */
.L_x_12:
[----:B------:R-:W-:Y:S02]  /*1470*/  ULDC.64 UR4, c[0x0][0x588] ;  /* 0x0001620000047ab9 */ /* 0x000fe40000000a00 */
[----:B------:R-:W-:-:S04]  /*1480*/  ISETP.NE.U32.AND P0, PT, RZ, UR4, PT ;  /* 0x00000004ff007c0c */ /* 0x000fc8000bf05070 */
[----:B------:R-:W-:-:S13]  /*1490*/  ISETP.NE.AND.EX P0, PT, RZ, UR5, PT, P0 ;  /* 0x00000005ff007c0c */ /* 0x000fda000bf05300 */
[----:B------:R-:W-:Y:S05]  /*14a0*/  @!P0 BRA `(.L_x_14) ;  /* 0x00000000000c8947 */ /* 0x000fea0003800000 */
[----:B------:R-:W0:Y:S02]  /*14b0*/  LDC.64 R4, c[0x0][0x588] ;  /* 0x00016200ff047b82 */ /* 0x000e240000000a00 */
[----:B0-----:R1:W5:Y:S01]  /*14c0*/  LDG.E R23, desc[UR38][R4.64] ;  /* 0x0000002604177981 */ /* 0x001362000c1e1900 */
[----:B------:R-:W-:Y:S05]  /*14d0*/  BRA `(.L_x_13) ;  /* 0x0000000000087947 */ /* 0x000fea0003800000 */
.L_x_14:
[----:B------:R-:W-:Y:S02]  /*14e0*/  ULDC UR4, c[0x0][0x580] ;  /* 0x0001600000047ab9 */ /* 0x000fe40000000800 */
[----:B------:R-:W-:-:S07]  /*14f0*/  IMAD.U32 R23, RZ, RZ, UR4 ;  /* 0x00000004ff177e24 */ /* 0x000fce000f8e00ff */
.L_x_13:
[----:B------:R-:W-:Y:S02]  /*1500*/  ULDC.64 UR4, c[0x0][0x5a0] ;  /* 0x0001680000047ab9 */ /* 0x000fe40000000a00 */
[----:B------:R-:W-:-:S04]  /*1510*/  ISETP.NE.U32.AND P0, PT, RZ, UR4, PT ;  /* 0x00000004ff007c0c */ /* 0x000fc8000bf05070 */
[----:B------:R-:W-:-:S13]  /*1520*/  ISETP.NE.AND.EX P0, PT, RZ, UR5, PT, P0 ;  /* 0x00000005ff007c0c */ /* 0x000fda000bf05300 */
[----:B------:R-:W-:Y:S05]  /*1530*/  @!P0 BRA `(.L_x_15) ;  /* 0x00000000001c8947 */ /* 0x000fea0003800000 */
[----:B01----:R-:W0:Y:S02]  /*1540*/  LDC.64 R4, c[0x0][0x5a0] ;  /* 0x00016800ff047b82 */ /* 0x003e240000000a00 */
[----:B0-----:R-:W2:Y:S02]  /*1550*/  LDG.E.64 R4, desc[UR38][R4.64] ;  /* 0x0000002604047981 */ /* 0x001ea4000c1e1b00 */
[----:B--2---:R-:W-:-:S04]  /*1560*/  ISETP.NE.U32.AND P0, PT, R4, RZ, PT ;  /* 0x000000ff0400720c */ /* 0x004fc80003f05070 */
[----:B------:R-:W-:-:S13]  /*1570*/  ISETP.NE.AND.EX P0, PT, R5, RZ, PT, P0 ;  /* 0x000000ff0500720c */ /* 0x000fda0003f05300 */
[----:B------:R-:W-:Y:S05]  /*1580*/  @!P0 BRA `(.L_x_15) ;  /* 0x0000000000088947 */ /* 0x000fea0003800000 */
[----:B------:R0:W5:Y:S01]  /*1590*/  LD.E R58, desc[UR38][R4.64] ;  /* 0x00000026043a7980 */ /* 0x000162000c101900 */
[----:B------:R-:W-:Y:S05]  /*15a0*/  BRA `(.L_x_16) ;  /* 0x0000000000247947 */ /* 0x000fea0003800000 */
.L_x_15:
[----:B------:R-:W-:Y:S02]  /*15b0*/  ULDC.64 UR4, c[0x0][0x590] ;  /* 0x0001640000047ab9 */ /* 0x000fe40000000a00 */
[----:B------:R-:W-:-:S04]  /*15c0*/  ISETP.NE.U32.AND P0, PT, RZ, UR4, PT ;  /* 0x00000004ff007c0c */ /* 0x000fc8000bf05070 */
[----:B------:R-:W-:-:S13]  /*15d0*/  ISETP.NE.AND.EX P0, PT, RZ, UR5, PT, P0 ;  /* 0x00000005ff007c0c */ /* 0x000fda000bf05300 */
[----:B------:R-:W-:Y:S05]  /*15e0*/  @!P0 BRA `(.L_x_17) ;  /* 0x00000000000c8947 */ /* 0x000fea0003800000 */
[----:B------:R-:W2:Y:S02]  /*15f0*/  LDC.64 R58, c[0x0][0x590] ;  /* 0x00016400ff3a7b82 */ /* 0x000ea40000000a00 */
[----:B--2---:R2:W5:Y:S01]  /*1600*/  LDG.E R58, desc[UR38][R58.64] ;  /* 0x000000263a3a7981 */ /* 0x004562000c1e1900 */
[----:B------:R-:W-:Y:S05]  /*1610*/  BRA `(.L_x_16) ;  /* 0x0000000000087947 */ /* 0x000fea0003800000 */
.L_x_17:
[----:B------:R-:W-:Y:S02]  /*1620*/  ULDC UR4, c[0x0][0x584] ;  /* 0x0001610000047ab9 */ /* 0x000fe40000000800 */
[----:B------:R-:W-:-:S07]  /*1630*/  IMAD.U32 R58, RZ, RZ, UR4 ;  /* 0x00000004ff3a7e24 */ /* 0x000fce000f8e00ff */
.L_x_16:
[----:B------:R-:W-:-:S13]  /*1640*/  LOP3.LUT P0, RZ, R3, 0xff, RZ, 0xc0, !PT ;  /* 0x000000ff03ff7812 */ /* 0x000fda000780c0ff */
[----:B------:R-:W-:Y:S05]  /*1650*/  @!P0 EXIT ;  /* 0x000000000000894d */ /* 0x000fea0003800000 */
[----:B------:R-:W3:Y:S01]  /*1660*/  LDC R60, c[0x0][0x658] ;  /* 0x00019600ff3c7b82 */ /* 0x000ee20000000800 */
[----:B------:R-:W-:Y:S01]  /*1670*/  LOP3.LUT R7, R7, 0x1, RZ, 0xc0, !PT ;  /* 0x0000000107077812 */ /* 0x000fe200078ec0ff */
[----:B------:R-:W-:Y:S01]  /*1680*/  ULDC.64 UR6, c[0x0][0x288] ;  /* 0x0000a20000067ab9 */ /* 0x000fe20000000a00 */
[----:B------:R-:W-:Y:S01]  /*1690*/  SHF.R.U32.HI R3, RZ, 0x1, R0 ;  /* 0x00000001ff037819 */ /* 0x000fe20000011600 */
[----:B------:R-:W-:Y:S01]  /*16a0*/  UIADD3 UR4, UR7, 0x1f, URZ ;  /* 0x0000001f07047890 */ /* 0x000fe2000fffe03f */
[----:B------:R-:W-:Y:S01]  /*16b0*/  SHF.R.U32.HI R0, RZ, 0x2, R61 ;  /* 0x00000002ff007819 */ /* 0x000fe2000001163d */
[----:B01----:R-:W-:Y:S01]  /*16c0*/  IMAD.SHL.U32 R5, R7, 0x40, RZ ;  /* 0x0000004007057824 */ /* 0x003fe200078e00ff */
[----:B------:R-:W-:Y:S01]  /*16d0*/  LOP3.LUT R3, R3, 0x30, RZ, 0xc0, !PT ;  /* 0x0000003003037812 */ /* 0x000fe200078ec0ff */
[----:B------:R-:W0:Y:S01]  /*16e0*/  LDC R63, c[0x0][0x600] ;  /* 0x00018000ff3f7b82 */ /* 0x000e220000000800 */
[----:B------:R-:W-:Y:S01]  /*16f0*/  LOP3.LUT R0, R0, 0x7, RZ, 0xc0, !PT ;  /* 0x0000000700007812 */ /* 0x000fe200078ec0ff */
[----:B------:R-:W-:Y:S01]  /*1700*/  USHF.R.S32.HI UR5, URZ, 0x1f, UR4 ;  /* 0x0000001f3f057899 */ /* 0x000fe20008011404 */
[----:B--2---:R-:W-:Y:S01]  /*1710*/  LOP3.LUT R59, R61, 0x3, RZ, 0xc0, !PT ;  /* 0x000000033d3b7812 */ /* 0x004fe200078ec0ff */
[----:B------:R-:W-:Y:S01]  /*1720*/  IMAD.U32 R4, RZ, RZ, UR6 ;  /* 0x00000006ff047e24 */ /* 0x000fe2000f8e00ff */
[--C-:B------:R-:W-:Y:S01]  /*1730*/  LOP3.LUT R56, R5, 0x40, R0.reuse, 0xe2, !PT ;  /* 0x0000004005387812 */ /* 0x100fe200078ee200 */
[----:B------:R-:W-:Y:S01]  /*1740*/  ULEA.HI UR5, UR5, UR4, URZ, 0x5 ;  /* 0x0000000405057291 */ /* 0x000fe2000f8f283f */
[-C--:B------:R-:W-:Y:S01]  /*1750*/  IADD3 R0, RZ, -R3.reuse, -R0 ;  /* 0x80000003ff007210 */ /* 0x080fe20007ffe800 */
[----:B------:R-:W-:Y:S01]  /*1760*/  IMAD.MOV.U32 R5, RZ, RZ, 0x1 ;  /* 0x00000001ff057424 */ /* 0x000fe200078e00ff */
[----:B------:R-:W-:Y:S01]  /*1770*/  LOP3.LUT R56, R56, R3, RZ, 0xfc, !PT ;  /* 0x0000000338387212 */ /* 0x000fe200078efcff */
[----:B------:R-:W-:Y:S01]  /*1780*/  USHF.R.S32.HI UR43, URZ, 0x5, UR5 ;  /* 0x000000053f2b7899 */ /* 0x000fe20008011405 */
[----:B------:R-:W-:Y:S01]  /*1790*/  IMAD.MOV.U32 R3, RZ, RZ, -0x1 ;  /* 0xffffffffff037424 */ /* 0x000fe200078e00ff */
[----:B------:R-:W-:Y:S01]  /*17a0*/  LOP3.LUT R62, R61, 0x80, RZ, 0xc0, !PT ;  /* 0x000000803d3e7812 */ /* 0x000fe200078ec0ff */
[----:B------:R-:W-:Y:S01]  /*17b0*/  IMAD R0, R7, -0x40, R0 ;  /* 0xffffffc007007824 */ /* 0x000fe200078e0200 */
[----:B------:R-:W-:Y:S01]  /*17c0*/  UISETP.LT.AND UP0, UPT, UR43, 0x1, UPT ;  /* 0x000000012b00788c */ /* 0x000fe2000bf01270 */
[----:B------:R-:W-:Y:S01]  /*17d0*/  IMAD R59, R59, -0x2, R4 ;  /* 0xfffffffe3b3b7824 */ /* 0x000fe200078e0204 */
[-C--:B---3--:R-:W-:Y:S01]  /*17e0*/  SHF.L.U32 R3, R3, R60.reuse, RZ ;  /* 0x0000003c03037219 */ /* 0x088fe200000006ff */
[----:B------:R-:W-:Y:S01]  /*17f0*/  ULDC UR4, c[0x0][0x284] ;  /* 0x0000a10000047ab9 */ /* 0x000fe20000000800 */
[----:B------:R-:W-:Y:S01]  /*1800*/  USEL UR44, UR43, 0x1, UP0 ;  /* 0x000000012b2c7887 */ /* 0x000fe20008000000 */
[----:B------:R-:W-:Y:S01]  /*1810*/  SHF.L.U32 R60, R5, R60, RZ ;  /* 0x0000003c053c7219 */ /* 0x000fe200000006ff */
[----:B------:R-:W-:Y:S01]  /*1820*/  IMAD.SHL.U32 R61, R61, 0x2, RZ ;  /* 0x000000023d3d7824 */ /* 0x000fe200078e00ff */
[----:B------:R-:W-:Y:S01]  /*1830*/  SHF.R.U32.HI R62, RZ, 0x7, R62 ;  /* 0x00000007ff3e7819 */ /* 0x000fe2000001163e */
[----:B------:R-:W-:Y:S01]  /*1840*/  VIADD R65, R0, UR4 ;  /* 0x0000000400417c36 */ /* 0x000fe20008000000 */
[----:B------:R-:W-:Y:S01]  /*1850*/  LOP3.LUT R64, RZ, R3, RZ, 0x33, !PT ;  /* 0x00000003ff407212 */ /* 0x000fe200078e33ff */
[----:B0-----:R-:W-:Y:S01]  /*1860*/  VIADD R63, R63, 0xffffffff ;  /* 0xffffffff3f3f7836 */ /* 0x001fe20000000000 */
[----:B------:R-:W-:Y:S01]  /*1870*/  UIADD3 UR44, UR43, -UR44, URZ ;  /* 0x8000002c2b2c7290 */ /* 0x000fe2000fffe03f */
[----:B------:R-:W-:Y:S01]  /*1880*/  IMAD.MOV.U32 R57, RZ, RZ, RZ ;  /* 0x000000ffff397224 */ /* 0x000fe200078e00ff */
[----:B------:R-:W-:Y:S01]  /*1890*/  UMOV UR40, URZ ;  /* 0x0000003f00287c82 */ /* 0x000fe20008000000 */
[----:B------:R-:W-:-:S09]  /*18a0*/  UMOV UR41, URZ ;  /* 0x0000003f00297c82 */ /* 0x000fd20008000000 */
.L_x_105:
[----:B0-----:R-:W0:Y:S01]  /*18b0*/  SHFL.IDX PT, R0, R62, RZ, 0x1f ;  /* 0x00001fff3e007589 */ /* 0x001e2200000e0000 */
[----:B------:R-:W1:Y:S01]  /*18c0*/  S2UR UR7, SR_CgaCtaId ;  /* 0x00000000000779c3 */ /* 0x000e620000008800 */
[----:B------:R-:W-:Y:S01]  /*18d0*/  UMOV UR6, 0x400 ;  /* 0x0000040000067882 */ /* 0x000fe20000000000 */
[----:B0-----:R-:W-:Y:S01]  /*18e0*/  R2UR UR4, R0 ;  /* 0x00000000000472ca */ /* 0x001fe200000e0000 */
[----:B-1----:R-:W-:-:S12]  /*18f0*/  ULEA UR6, UR7, UR6, 0x18 ;  /* 0x0000000607067291 */ /* 0x002fd8000f8ec03f */
[----:B------:R-:W-:-:S04]  /*1900*/  ULEA.HI UR5, UR4, UR4, URZ, 0x1 ;  /* 0x0000000404057291 */ /* 0x000fc8000f8f083f */
[----:B------:R-:W-:-:S04]  /*1910*/  ULOP3.LUT UR5, UR5, 0x1ffffe, URZ, 0xc0, !UPT ;  /* 0x001ffffe05057892 */ /* 0x000fc8000f8ec03f */
[----:B------:R-:W-:-:S03]  /*1920*/  UIADD3 UR5, UR4, -UR5, URZ ;  /* 0x8000000504057290 */ /* 0x000fc6000fffe03f */
[----:B------:R-:W-:Y:S01]  /*1930*/  ULDC UR4, c[0x0][0x28c] ;  /* 0x0000a30000047ab9 */ /* 0x000fe20000000800 */
[----:B------:R-:W-:Y:S01]  /*1940*/  ULEA UR5, UR5, UR6, 0xb ;  /* 0x0000000605057291 */ /* 0x000fe2000f8e583f */
[----:B------:R-:W-:-:S03]  /*1950*/  ISETP.LT.AND P0, PT, RZ, UR4, PT ;  /* 0x00000004ff007c0c */ /* 0x000fc6000bf01270 */
[----:B------:R-:W-:-:S04]  /*1960*/  UIADD3 UR5, UR5, 0x300, URZ ;  /* 0x0000030005057890 */ /* 0x000fc8000fffe03f */
[----:B------:R-:W-:-:S04]  /*1970*/  USHF.R.U32.HI UR5, URZ, 0x4, UR5 ;  /* 0x000000043f057899 */ /* 0x000fc80008011605 */
[----:B------:R-:W-:-:S04]  /*1980*/  ULOP3.LUT UR5, UR5, 0x3fff, URZ, 0xc0, !UPT ;  /* 0x00003fff05057892 */ /* 0x000fc8000f8ec03f */
[----:B------:R-:W-:Y:S01]  /*1990*/  ULOP3.LUT UR45, UR5, 0x10000, URZ, 0xfc, !UPT ;  /* 0x00010000052d7892 */ /* 0x000fe2000f8efc3f */
[----:B---34-:R-:W-:Y:S11]  /*19a0*/  @P0 BRA `(.L_x_18) ;  /* 0x0000000000400947 */ /* 0x018ff60003800000 */
[----:B------:R-:W-:Y:S01]  /*19b0*/  MOV R0, 0x0 ;  /* 0x0000000000007802 */ /* 0x000fe20000000f00 */
[----:B------:R-:W-:Y:S01]  /*19c0*/  ULDC.64 UR4, c[0x4][0x68] ;  /* 0x01001a0000047ab9 */ /* 0x000fe20000000a00 */
[----:B------:R-:W-:Y:S01]  /*19d0*/  ULDC.64 UR6, c[0x4][0x8] ;  /* 0x0100020000067ab9 */ /* 0x000fe20000000a00 */
[----:B------:R-:W-:Y:S01]  /*19e0*/  IMAD.U32 R4, RZ, RZ, UR4 ;  /* 0x00000004ff047e24 */ /* 0x000fe2000f8e00ff */
[----:B------:R0:W1:Y:S01]  /*19f0*/  LDC.64 R14, c[0x4][R0] ;  /* 0x01000000000e7b82 */ /* 0x0000620000000a00 */
[----:B------:R-:W-:Y:S01]  /*1a00*/  IMAD.U32 R5, RZ, RZ, UR5 ;  /* 0x00000005ff057e24 */ /* 0x000fe2000f8e00ff */
[----:B------:R-:W-:Y:S01]  /*1a10*/  ULDC.64 UR4, c[0x4][0x70] ;  /* 0x01001c0000047ab9 */ /* 0x000fe20000000a00 */
[----:B------:R-:W-:Y:S02]  /*1a20*/  IMAD.U32 R10, RZ, RZ, UR6 ;  /* 0x00000006ff0a7e24 */ /* 0x000fe4000f8e00ff */
[----:B------:R-:W-:Y:S02]  /*1a30*/  IMAD.U32 R6, RZ, RZ, UR4 ;  /* 0x00000004ff067e24 */ /* 0x000fe4000f8e00ff */
[----:B------:R-:W-:-:S02]  /*1a40*/  IMAD.U32 R7, RZ, RZ, UR5 ;  /* 0x00000005ff077e24 */ /* 0x000fc4000f8e00ff */
[----:B------:R-:W-:Y:S02]  /*1a50*/  IMAD.U32 R11, RZ, RZ, UR7 ;  /* 0x00000007ff0b7e24 */ /* 0x000fe4000f8e00ff */
[----:B------:R-:W-:Y:S02]  /*1a60*/  IMAD.MOV.U32 R8, RZ, RZ, 0x1e1 ;  /* 0x000001e1ff087424 */ /* 0x000fe400078e00ff */
[----:B------:R-:W-:Y:S02]  /*1a70*/  IMAD.MOV.U32 R12, RZ, RZ, 0x1 ;  /* 0x00000001ff0c7424 */ /* 0x000fe400078e00ff */
[----:B0-----:R-:W-:-:S07]  /*1a80*/  IMAD.MOV.U32 R13, RZ, RZ, RZ ;  /* 0x000000ffff0d7224 */ /* 0x001fce00078e00ff */
[----:B------:R-:W-:-:S07]  /*1a90*/  LEPC R20, `(.L_x_18) ;  /* 0x000000001014794e */ /* 0x000fce0000000000 */
[----:B-1---5:R-:W-:Y:S05]  /*1aa0*/  CALL.ABS.NOINC R14 ;  /* 0x000000000e007343 */ /* 0x022fea0003c00000 */
.L_x_18:
[----:B------:R-:W-:-:S04]  /*1ab0*/  LOP3.LUT R0, R18, 0x1, RZ, 0xfc, !PT ;  /* 0x0000000112007812 */ /* 0x000fc800078efcff */
[----:B------:R-:W-:-:S13]  /*1ac0*/  ISETP.NE.AND P0, PT, R0, 0x3, PT ;  /* 0x000000030000780c */ /* 0x000fda0003f05270 */
[----:B------:R-:W-:Y:S05]  /*1ad0*/  @!P0 BRA `(.L_x_19) ;  /* 0x0000000000048947 */ /* 0x000fea0003800000 */
[----:B------:R-:W-:Y:S01]  /*1ae0*/  BPT.TRAP 0x1 ;  /* 0x000000040000795c */ /* 0x000fe20000300000 */
.L_x_19:
[----:B------:R-:W0:Y:S01]  /*1af0*/  S2UR UR5, SR_CgaCtaId ;  /* 0x00000000000579c3 */ /* 0x000e220000008800 */
[----:B------:R-:W-:Y:S01]  /*1b00*/  UMOV UR4, 0x400 ;  /* 0x0000040000047882 */ /* 0x000fe20000000000 */
[----:B------:R-:W-:Y:S02]  /*1b10*/  IMAD.U32 R0, RZ, RZ, UR40 ;  /* 0x00000028ff007e24 */ /* 0x000fe4000f8e00ff */
[----:B------:R-:W-:-:S03]  /*1b20*/  IMAD.U32 R3, RZ, RZ, UR41 ;  /* 0x00000029ff037e24 */ /* 0x000fc6000f8e00ff */
[----:B------:R-:W-:Y:S01]  /*1b30*/  SHF.L.U32 R0, R0, 0x1f, RZ ;  /* 0x0000001f00007819 */ /* 0x000fe200000006ff */
[----:B0-----:R-:W-:-:S06]  /*1b40*/  ULEA UR4, UR5, UR4, 0x18 ;  /* 0x0000000405047291 */ /* 0x001fcc000f8ec03f */
[----:B------:R-:W-:-:S04]  /*1b50*/  IMAD.U32 R6, RZ, RZ, UR4 ;  /* 0x00000004ff067e24 */ /* 0x000fc8000f8e00ff */
[----:B------:R-:W-:-:S04]  /*1b60*/  IMAD R3, R3, 0x8, R6 ;  /* 0x0000000803037824 */ /* 0x000fc800078e0206 */
[----:B------:R0:W1:Y:S01]  /*1b70*/  SYNCS.PHASECHK.TRANS64.TRYWAIT P1, [R3+URZ], R0 ;  /* 0x00000000030075a7 */ /* 0x000062000802017f */
[----:B------:R-:W-:Y:S05]  /*1b80*/  @!P0 BRA `(.L_x_20) ;  /* 0x0000000000048947 */ /* 0x000fea0003800000 */
[----:B------:R-:W-:Y:S01]  /*1b90*/  BPT.TRAP 0x1 ;  /* 0x000000040000795c */ /* 0x000fe20000300000 */
.L_x_20:
[----:B------:R-:W-:-:S05]  /*1ba0*/  IMAD.U32 R4, RZ, RZ, UR44 ;  /* 0x0000002cff047e24 */ /* 0x000fca000f8e00ff */
[----:B------:R-:W-:Y:S01]  /*1bb0*/  ISETP.GE.AND P2, PT, R4, 0x1, PT ;  /* 0x000000010400780c */ /* 0x000fe20003f46270 */
[----:B-1----:R-:W-:-:S12]  /*1bc0*/  @P1 BRA `(.L_x_21) ;  /* 0x0000000000081947 */ /* 0x002fd80003800000 */
[----:B------:R-:W1:Y:S02]  /*1bd0*/  SYNCS.PHASECHK.TRANS64.TRYWAIT P1, [R3+URZ], R0 ;  /* 0x00000000030075a7 */ /* 0x000e64000802017f */
[----:B-1----:R-:W-:Y:S05]  /*1be0*/  @!P1 BRA `(.L_x_22) ;  /* 0x0000005000789947 */ /* 0x002fea0003800000 */
.L_x_21:
[----:B------:R-:W-:Y:S05]  /*1bf0*/  WARPSYNC.ALL ;  /* 0x0000000000007948 */ /* 0x000fea0003800000 */
[----:B------:R-:W-:Y:S01]  /*1c00*/  R2UR UR4, R6 ;  /* 0x00000000060472ca */ /* 0x000fe200000e0000 */
[----:B------:R-:W-:Y:S01]  /*1c10*/  WARPGROUP.ARRIVE ;  /* 0x00000000000079c5 */ /* 0x000fe20000000000 */
[----:B------:R-:W-:Y:S01]  /*1c20*/  UMOV UR5, 0xc0000010 ;  /* 0xc000001000057882 */ /* 0x000fe20000000000 */
[----:B------:R-:W-:-:S10]  /*1c30*/  UMOV UR7, 0xc0000010 ;  /* 0xc000001000077882 */ /* 0x000fd40000000000 */
[----:B------:R-:W-:-:S04]  /*1c40*/  UIADD3 UR4, UR4, 0x25300, URZ ;  /* 0x0002530004047890 */ /* 0x000fc8000fffe03f */
[----:B------:R-:W-:-:S04]  /*1c50*/  USHF.R.U32.HI UR4, URZ, 0x4, UR4 ;  /* 0x000000043f047899 */ /* 0x000fc80008011604 */
[----:B------:R-:W-:-:S04]  /*1c60*/  ULOP3.LUT UR4, UR4, 0x3fff, URZ, 0xc0, !UPT ;  /* 0x00003fff04047892 */ /* 0x000fc8000f8ec03f */
[----:B------:R-:W-:Y:S02]  /*1c70*/  ULOP3.LUT UR9, UR4, 0x10000, URZ, 0xfc, !UPT ;  /* 0x0001000004097892 */ /* 0x000fe4000f8efc3f */
[----:B------:R-:W-:Y:S02]  /*1c80*/  ULEA UR4, UR41, UR45, 0x8 ;  /* 0x0000002d29047291 */ /* 0x000fe4000f8e403f */
[----:B------:R-:W-:-:S09]  /*1c90*/  ULEA UR6, UR41, UR9, 0x7 ;  /* 0x0000000929067291 */ /* 0x000fd2000f8e383f */
[----:B------:R-:W-:Y:S03]  /*1ca0*/  IGMMA.64x64x32.S8.S8 R24, gdesc[UR4], RZ, !UPT, gsb0 ;  /* 0x01e00000041879f1 */ /* 0x000fe6000c0410ff */
[----:B------:R-:W-:Y:S02]  /*1cb0*/  WARPGROUP.DEPBAR.LE gsb0, 0x0 ;  /* 0x00008000000079c5 */ /* 0x000fe40000010000 */
[----:B------:R-:W-:Y:S05]  /*1cc0*/  @!P2 BRA `(.L_x_23) ;  /* 0x0000000000cca947 */ /* 0x000fea0003800000 */
[----:B------:R-:W-:Y:S01]  /*1cd0*/  UIADD3 UR4, UR41, 0x1, URZ ;  /* 0x0000000129047890 */ /* 0x000fe2000fffe03f */
[----:B01----:R-:W-:Y:S02]  /*1ce0*/  IMAD.U32 R0, RZ, RZ, UR44 ;  /* 0x0000002cff007e24 */ /* 0x003fe4000f8e00ff */
[----:B------:R-:W-:Y:S01]  /*1cf0*/  IMAD.U32 R3, RZ, RZ, UR41 ;  /* 0x00000029ff037e24 */ /* 0x000fe2000f8e00ff */
[----:B------:R-:W-:-:S04]  /*1d00*/  UISETP.NE.AND UP0, UPT, UR4, 0x25, UPT ;  /* 0x000000250400788c */ /* 0x000fc8000bf05270 */
[----:B------:R-:W-:Y:S02]  /*1d10*/  USEL UR5, URZ, 0x1, UP0 ;  /* 0x000000013f057887 */ /* 0x000fe40008000000 */
[----:B------:R-:W-:Y:S02]  /*1d20*/  USEL UR8, UR4, URZ, UP0 ;  /* 0x0000003f04087287 */ /* 0x000fe40008000000 */
[----:B------:R-:W-:-:S06]  /*1d30*/  ULOP3.LUT UR5, UR40, UR5, URZ, 0x3c, !UPT ;  /* 0x0000000528057292 */ /* 0x000fcc000f8e3c3f */
[----:B------:R-:W-:-:S07]  /*1d40*/  IMAD.U32 R7, RZ, RZ, UR5 ;  /* 0x00000005ff077e24 */ /* 0x000fce000f8e00ff */
.L_x_30:
[----:B------:R-:W-:Y:S05]  /*1d50*/  @!P0 BRA `(.L_x_24) ;  /* 0x0000000000048947 */ /* 0x000fea0003800000 */
[----:B------:R-:W-:Y:S01]  /*1d60*/  BPT.TRAP 0x1 ;  /* 0x000000040000795c */ /* 0x000fe20000300000 */
.L_x_24:
[----:B------:R-:W0:Y:S01]  /*1d70*/  S2UR UR5, SR_CgaCtaId ;  /* 0x00000000000579c3 */ /* 0x000e220000008800 */
[----:B------:R-:W-:Y:S01]  /*1d80*/  UMOV UR4, 0x400 ;  /* 0x0000040000047882 */ /* 0x000fe20000000000 */
[----:B------:R-:W-:Y:S01]  /*1d90*/  IMAD.U32 R5, RZ, RZ, UR8 ;  /* 0x00000008ff057e24 */ /* 0x000fe2000f8e00ff */
[----:B------:R-:W-:Y:S01]  /*1da0*/  SHF.L.U32 R4, R7, 0x1f, RZ ;  /* 0x0000001f07047819 */ /* 0x000fe200000006ff */
[----:B0-----:R-:W-:-:S06]  /*1db0*/  ULEA UR4, UR5, UR4, 0x18 ;  /* 0x0000000405047291 */ /* 0x001fcc000f8ec03f */
[----:B------:R-:W-:-:S04]  /*1dc0*/  IMAD.U32 R6, RZ, RZ, UR4 ;  /* 0x00000004ff067e24 */ /* 0x000fc8000f8e00ff */
[----:B------:R-:W-:-:S04]  /*1dd0*/  IMAD R5, R5, 0x8, R6 ;  /* 0x0000000805057824 */ /* 0x000fc800078e0206 */
[----:B------:R0:W1:Y:S01]  /*1de0*/  SYNCS.PHASECHK.TRANS64.TRYWAIT P1, [R5+URZ], R4 ;  /* 0x00000004050075a7 */ /* 0x000062000802017f */
[----:B------:R-:W-:Y:S05]  /*1df0*/  @!P0 BRA `(.L_x_25) ;  /* 0x0000000000048947 */ /* 0x000fea0003800000 */
[----:B------:R-:W-:Y:S01]  /*1e00*/  BPT.TRAP 0x1 ;  /* 0x000000040000795c */ /* 0x000fe20000300000 */
.L_x_25:
[----:B-1----:R-:W-:Y:S05]  /*1e10*/  @P1 BRA `(.L_x_26) ;  /* 0x0000000000081947 */ /* 0x002fea0003800000 */
[----:B------:R-:W1:Y:S02]  /*1e20*/  SYNCS.PHASECHK.TRANS64.TRYWAIT P1, [R5+URZ], R4 ;  /* 0x00000004050075a7 */ /* 0x000e64000802017f */
[----:B-1----:R-:W-:Y:S05]  /*1e30*/  @!P1 BRA `(.L_x_27) ;  /* 0x0000004c00f89947 */ /* 0x002fea0003800000 */
.L_x_26:
[----:B------:R-:W-:Y:S01]  /*1e40*/  ULEA UR4, UR8, UR45, 0x8 ;  /* 0x0000002d08047291 */ /* 0x000fe2000f8e403f */
[----:B------:R-:W-:Y:S01]  /*1e50*/  WARPGROUP.ARRIVE ;  /* 0x00000000000079c5 */ /* 0x000fe20000000000 */
[----:B------:R-:W-:Y:S01]  /*1e60*/  ULEA UR6, UR8, UR9, 0x7 ;  /* 0x0000000908067291 */ /* 0x000fe2000f8e383f */
[----:B------:R-:W-:Y:S01]  /*1e70*/  UMOV UR5, 0xc0000010 ;  /* 0xc000001000057882 */ /* 0x000fe20000000000 */
[----:B------:R-:W-:-:S07]  /*1e80*/  UMOV UR7, 0xc0000010 ;  /* 0xc000001000077882 */ /* 0x000fce0000000000 */
[----:B------:R-:W-:Y:S03]  /*1e90*/  IGMMA.64x64x32.S8.S8 R24, gdesc[UR4], R24, gsb0 ;  /* 0x01e00000041879f1 */ /* 0x000fe60008041018 */
[----:B------:R-:W-:Y:S02]  /*1ea0*/  WARPGROUP.DEPBAR.LE gsb0, 0x0 ;  /* 0x00008000000079c5 */ /* 0x000fe40000010000 */
[----:B------:R-:W-:Y:S05]  /*1eb0*/  @!P0 BRA `(.L_x_28) ;  /* 0x0000000000048947 */ /* 0x000fea0003800000 */
[----:B------:R-:W-:Y:S01]  /*1ec0*/  BPT.TRAP 0x1 ;  /* 0x000000040000795c */ /* 0x000fe20000300000 */
.L_x_28:
[----:B------:R-:W-:-:S13]  /*1ed0*/  ISETP.NE.AND P1, PT, R22, RZ, PT ;  /* 0x000000ff1600720c */ /* 0x000fda0003f25270 */
[----:B01----:R-:W-:-:S04]  /*1ee0*/  @P1 IMAD R4, R3, 0x8, R6 ;  /* 0x0000000803041824 */ /* 0x003fc800078e0206 */
[----:B------:R-:W-:-:S05]  /*1ef0*/  @P1 VIADD R4, R4, 0x128 ;  /* 0x0000012804041836 */ /* 0x000fca0000000000 */
[----:B------:R-:W-:-:S04]  /*1f00*/  @P1 PRMT R4, R19, 0x654, R4 ;  /* 0x0000065413041816 */ /* 0x000fc80000000004 */
[----:B------:R0:W-:Y:S01]  /*1f10*/  @P1 SYNCS.ARRIVE.TRANS64.RED.A1T0 RZ, [R4+URZ], RZ ;  /* 0x000000ff04ff19a7 */ /* 0x0001e2000810043f */
[----:B------:R-:W-:-:S13]  /*1f20*/  ISETP.GT.U32.AND P1, PT, R18, 0x1, PT ;  /* 0x000000011200780c */ /* 0x000fda0003f24070 */
[----:B0-----:R-:W-:Y:S05]  /*1f30*/  @P1 BRA `(.L_x_29) ;  /* 0x0000000000041947 */ /* 0x001fea0003800000 */
[----:B------:R-:W-:Y:S01]  /*1f40*/  BPT.TRAP 0x1 ;  /* 0x000000040000795c */ /* 0x000fe20000300000 */
.L_x_29:
[----:B------:R-:W-:Y:S01]  /*1f50*/  UIADD3 UR8, UR8, 0x1, URZ ;  /* 0x0000000108087890 */ /* 0x000fe2000fffe03f */
[C---:B------:R-:W-:Y:S01]  /*1f60*/  ISETP.GT.AND P2, PT, R0.reuse, 0x1, PT ;  /* 0x000000010000780c */ /* 0x040fe20003f44270 */
[----:B------:R-:W-:Y:S02]  /*1f70*/  VIADD R3, R3, 0x1 ;  /* 0x0000000103037836 */ /* 0x000fe40000000000 */
[----:B------:R-:W-:Y:S01]  /*1f80*/  UISETP.NE.AND UP0, UPT, UR8, 0x25, UPT ;  /* 0x000000250800788c */ /* 0x000fe2000bf05270 */
[----:B------:R-:W-:Y:S02]  /*1f90*/  VIADD R0, R0, 0xffffffff ;  /* 0xffffffff00007836 */ /* 0x000fe40000000000 */
[C---:B------:R-:W-:Y:S01]  /*1fa0*/  ISETP.NE.AND P1, PT, R3.reuse, 0x25, PT ;  /* 0x000000250300780c */ /* 0x040fe20003f25270 */
[----:B------:R-:W-:Y:S02]  /*1fb0*/  USEL UR4, URZ, 0x1, UP0 ;  /* 0x000000013f047887 */ /* 0x000fe40008000000 */
[----:B------:R-:W-:Y:S01]  /*1fc0*/  USEL UR8, UR8, URZ, UP0 ;  /* 0x0000003f08087287 */ /* 0x000fe20008000000 */
[----:B------:R-:W-:-:S03]  /*1fd0*/  SEL R3, R3, RZ, P1 ;  /* 0x000000ff03037207 */ /* 0x000fc60000800000 */
[----:B------:R-:W-:Y:S01]  /*1fe0*/  LOP3.LUT R7, R7, UR4, RZ, 0x3c, !PT ;  /* 0x0000000407077c12 */ /* 0x000fe2000f8e3cff */
[----:B------:R-:W-:Y:S07]  /*1ff0*/  @P2 BRA `(.L_x_30) ;  /* 0xfffffffc00542947 */ /* 0x000fee000383ffff */
.L_x_23:
[----:B01----:R-:W0:Y:S02]  /*2000*/  LDC R0, c[0x0][0x28c] ;  /* 0x0000a300ff007b82 */ /* 0x003e240000000800 */
[----:B0-----:R-:W-:-:S13]  /*2010*/  ISETP.GE.AND P1, PT, R0, 0x1, PT ;  /* 0x000000010000780c */ /* 0x001fda0003f26270 */
[----:B------:R-:W-:Y:S05]  /*2020*/  @!P1 BRA `(.L_x_31) ;  /* 0x0000000000509947 */ /* 0x000fea0003800000 */
[----:B------:R-:W-:Y:S05]  /*2030*/  @!P0 BRA `(.L_x_32) ;  /* 0x0000000000048947 */ /* 0x000fea0003800000 */
[----:B------:R-:W-:Y:S01]  /*2040*/  BPT.TRAP 0x1 ;  /* 0x000000040000795c */ /* 0x000fe20000300000 */
.L_x_32:
[----:B------:R-:W-:Y:S01]  /*2050*/  ISETP.NE.AND P0, PT, R22, RZ, PT ;  /* 0x000000ff1600720c */ /* 0x000fe20003f05270 */
[----:B------:R-:W-:Y:S01]  /*2060*/  BSSY B0, `(.L_x_33) ;  /* 0x000000e000007945 */ /* 0x000fe20003800000 */
[----:B------:R-:W-:-:S11]  /*2070*/  ISETP.GT.U32.AND P1, PT, R18, 0x1, PT ;  /* 0x000000011200780c */ /* 0x000fd60003f24070 */
[----:B------:R-:W-:Y:S05]  /*2080*/  @!P0 BRA `(.L_x_34) ;  /* 0x00000000002c8947 */ /* 0x000fea0003800000 */
[----:B------:R-:W-:-:S04]  /*2090*/  UIADD3 UR6, UR44, UR41, URZ ;  /* 0x000000292c067290 */ /* 0x000fc8000fffe03f */
[----:B------:R-:W-:-:S04]  /*20a0*/  UIMAD.WIDE.U32 UR4, UR6, -0x45306eb3, URZ ;  /* 0xbacf914d060478a5 */ /* 0x000fc8000f8e003f */
[----:B------:R-:W-:-:S04]  /*20b0*/  UIADD3 UR4, UR6, -UR5, URZ ;  /* 0x8000000506047290 */ /* 0x000fc8000fffe03f */
[----:B------:R-:W-:-:S04]  /*20c0*/  ULEA.HI UR4, UR4, UR5, URZ, 0x1f ;  /* 0x0000000504047291 */ /* 0x000fc8000f8ff83f */
[----:B------:R-:W-:-:S04]  /*20d0*/  USHF.R.U32.HI UR4, URZ, 0x5, UR4 ;  /* 0x000000053f047899 */ /* 0x000fc80008011604 */
[----:B------:R-:W-:-:S06]  /*20e0*/  UIMAD UR4, UR4, -0x25, UR6 ;  /* 0xffffffdb040478a4 */ /* 0x000fcc000f8e0206 */
[----:B------:R-:W-:-:S04]  /*20f0*/  IMAD.U32 R3, RZ, RZ, UR4 ;  /* 0x00000004ff037e24 */ /* 0x000fc8000f8e00ff */
[----:B------:R-:W-:-:S04]  /*2100*/  IMAD R0, R3, 0x8, R6 ;  /* 0x0000000803007824 */ /* 0x000fc800078e0206 */
[----:B------:R-:W-:-:S05]  /*2110*/  VIADD R0, R0, 0x128 ;  /* 0x0000012800007836 */ /* 0x000fca0000000000 */
[----:B------:R-:W-:-:S04]  /*2120*/  PRMT R0, R19, 0x654, R0 ;  /* 0x0000065413007816 */ /* 0x000fc80000000000 */
[----:B------:R0:W-:Y:S03]  /*2130*/  SYNCS.ARRIVE.TRANS64.RED.A1T0 RZ, [R0+URZ], RZ ;  /* 0x000000ff00ff79a7 */ /* 0x0001e6000810043f */
.L_x_34:
[----:B------:R-:W-:Y:S05]  /*2140*/  BSYNC B0 ;  /* 0x0000000000007941 */ /* 0x000fea0003800000 */
.L_x_33:
[----:B------:R-:W-:Y:S05]  /*2150*/  @P1 BRA `(.L_x_31) ;  /* 0x0000000000041947 */ /* 0x000fea0003800000 */
[----:B------:R-:W-:Y:S01]  /*2160*/  BPT.TRAP 0x1 ;  /* 0x000000040000795c */ /* 0x000fe20000300000 */
.L_x_31:
[----:B------:R-:W-:Y:S01]  /*2170*/  UISETP.GE.U32.AND UP1, UPT, UR43, 0x25, UPT ;  /* 0x000000252b00788c */ /* 0x000fe2000bf26070 */
[----:B------:R-:W-:Y:S01]  /*2180*/  IMAD.SHL.U32 R68, R68, 0x40, RZ ;  /* 0x0000004044447824 */ /* 0x000fe200078e00ff */
[----:B------:R-:W-:Y:S01]  /*2190*/  UIADD3 UR41, UR43, UR41, URZ ;  /* 0x000000292b297290 */ /* 0x000fe2000fffe03f */
[----:B------:R-:W-:Y:S01]  /*21a0*/  IMAD.SHL.U32 R10, R69, 0x80, RZ ;  /* 0x00000080450a7824 */ /* 0x000fe200078e00ff */
[----:B------:R-:W-:Y:S01]  /*21b0*/  ULDC UR7, c[0x0][0x288] ;  /* 0x0000a20000077ab9 */ /* 0x000fe20000000800 */
[----:B0-----:R-:W-:Y:S01]  /*21c0*/  IMAD.MOV.U32 R0, RZ, RZ, -0x1 ;  /* 0xffffffffff007424 */ /* 0x001fe200078e00ff */
[----:B------:R-:W-:Y:S01]  /*21d0*/  UISETP.GT.U32.AND UP0, UPT, UR41, 0x24, UPT ;  /* 0x000000242900788c */ /* 0x000fe2000bf04070 */
[----:B------:R-:W-:-:S03]  /*21e0*/  ISETP.GE.AND P0, PT, R68, UR7, PT ;  /* 0x0000000744007c0c */ /* 0x000fc6000bf06270 */
[----:B------:R-:W-:Y:S02]  /*21f0*/  UISETP.LT.U32.AND UP0, UPT, UR43, 0x25, UP0 ;  /* 0x000000252b00788c */ /* 0x000fe40008701070 */
[----:B------:R-:W-:Y:S02]  /*2200*/  @UP1 UIMAD.WIDE.U32 UR4, UR41, -0x45306eb3, URZ ;  /* 0xbacf914d290418a5 */ /* 0x000fe4000f8e003f */
[----:B------:R-:W-:Y:S02]  /*2210*/  USEL UR6, URZ, 0x1, !UP0 ;  /* 0x000000013f067887 */ /* 0x000fe4000c000000 */
[----:B------:R-:W-:Y:S02]  /*2220*/  @UP1 UIADD3 UR4, UR41, -UR5, URZ ;  /* 0x8000000529041290 */ /* 0x000fe4000fffe03f */
[----:B------:R-:W-:Y:S02]  /*2230*/  ULOP3.LUT UR40, UR40, UR6, URZ, 0x3c, !UPT ;  /* 0x0000000628287292 */ /* 0x000fe4000f8e3c3f */
[----:B------:R-:W-:-:S03]  /*2240*/  @UP1 ULEA.HI UR4, UR4, UR5, URZ, 0x1f ;  /* 0x0000000504041291 */ /* 0x000fc6000f8ff83f */
[----:B------:R-:W-:Y:S01]  /*2250*/  ULDC UR5, c[0x0][0x284] ;  /* 0x0000a10000057ab9 */ /* 0x000fe20000000800 */
[----:B------:R-:W-:Y:S01]  /*2260*/  @UP1 USHF.R.U32.HI UR4, URZ, 0x5, UR4 ;  /* 0x000000053f041899 */ /* 0x000fe20008011604 */
[----:B------:R-:W-:-:S03]  /*2270*/  ISETP.GE.OR P0, PT, R10, UR5, P0 ;  /* 0x000000050a007c0c */ /* 0x000fc60008706670 */
[----:B------:R-:W-:-:S10]  /*2280*/  @UP1 ULOP3.LUT UR40, UR40, 0x1, UR4, 0x78, !UPT ;  /* 0x0000000128281892 */ /* 0x000fd4000f8e7804 */
[----:B------:R-:W-:Y:S05]  /*2290*/  @P0 BRA `(.L_x_35) ;  /* 0x0000001c00380947 */ /* 0x000fea0003800000 */
[----:B------:R-:W0:Y:S01]  /*22a0*/  LDC.64 R12, c[0x0][0x5c8] ;  /* 0x00017200ff0c7b82 */ /* 0x000e220000000a00 */
[----:B------:R-:W-:Y:S01]  /*22b0*/  SHF.R.S32.HI R11, RZ, 0x1f, R67 ;  /* 0x0000001fff0b7819 */ /* 0x000fe20000011443 */
[----:B------:R-:W-:Y:S01]  /*22c0*/  ULDC.64 UR4, c[0x0][0x5d0] ;  /* 0x0001740000047ab9 */ /* 0x000fe20000000a00 */
[----:B------:R-:W-:Y:S01]  /*22d0*/  LOP3.LUT R8, R68, 0x6, R61, 0xf8, !PT ;  /* 0x0000000644087812 */ /* 0x000fe200078ef83d */
[----:B------:R-:W-:Y:S01]  /*22e0*/  IMAD.WIDE R14, R69, 0x80, R56 ;  /* 0x00000080450e7825 */ /* 0x000fe200078e0238 */
[----:B------:R-:W-:Y:S02]  /*22f0*/  BSSY B0, `(.L_x_35) ;  /* 0x00001c8000007945 */ /* 0x000fe40003800000 */
[----:B------:R-:W-:Y:S01]  /*2300*/  SHF.R.S32.HI R9, RZ, 0x1f, R8 ;  /* 0x0000001fff097819 */ /* 0x000fe20000011408 */
[----:B------:R-:W-:Y:S02]  /*2310*/  IMAD R4, R11, UR4, RZ ;  /* 0x000000040b047c24 */ /* 0x000fe4000f8e02ff */
[----:B------:R-:W-:-:S02]  /*2320*/  IMAD.IADD R72, R65, 0x1, -R10 ;  /* 0x0000000141487824 */ /* 0x000fc400078e0a0a */
[C---:B------:R-:W-:Y:S02]  /*2330*/  IMAD R3, R67.reuse, UR5, R4 ;  /* 0x0000000543037c24 */ /* 0x040fe4000f8e0204 */
[----:B------:R-:W-:Y:S01]  /*2340*/  IMAD.WIDE.U32 R4, R67, UR4, R8 ;  /* 0x0000000443047c25 */ /* 0x000fe2000f8e0008 */
[----:B------:R-:W-:-:S03]  /*2350*/  ULDC.64 UR4, c[0x0][0x5c0] ;  /* 0x0001700000047ab9 */ /* 0x000fc60000000a00 */
[----:B------:R-:W-:Y:S02]  /*2360*/  IMAD.IADD R5, R5, 0x1, R3 ;  /* 0x0000000105057824 */ /* 0x000fe400078e0203 */
[----:B------:R-:W-:Y:S02]  /*2370*/  IMAD.IADD R73, R59, 0x1, -R68 ;  /* 0x000000013b497824 */ /* 0x000fe400078e0a44 */
[-C--:B0-----:R-:W-:Y:S02]  /*2380*/  IMAD R3, R15, R12.reuse, RZ ;  /* 0x0000000c0f037224 */ /* 0x081fe400078e02ff */
[----:B------:R-:W-:-:S04]  /*2390*/  IMAD.WIDE.U32 R4, R14, R12, R4 ;  /* 0x0000000c0e047225 */ /* 0x000fc800078e0004 */
[----:B------:R-:W-:Y:S01]  /*23a0*/  IMAD R3, R14, R13, R3 ;  /* 0x0000000d0e037224 */ /* 0x000fe200078e0203 */
[----:B------:R-:W-:-:S04]  /*23b0*/  IADD3 R6, P0, R4, UR4, RZ ;  /* 0x0000000404067c10 */ /* 0x000fc8000ff1e0ff */
[----:B------:R-:W-:Y:S02]  /*23c0*/  IADD3.X R7, R5, UR5, R3, P0, !PT ;  /* 0x0000000505077c10 */ /* 0x000fe400087fe403 */
[----:B-----5:R-:W-:Y:S02]  /*23d0*/  ISETP.NE.AND P0, PT, R58, RZ, PT ;  /* 0x000000ff3a00720c */ /* 0x020fe40003f05270 */
[----:B------:R-:W-:-:S04]  /*23e0*/  LEA R4, P1, R12, R6, 0x3 ;  /* 0x000000060c047211 */ /* 0x000fc800078218ff */
[----:B------:R-:W-:-:S07]  /*23f0*/  LEA.HI.X R5, R12, R7, R13, 0x3, P1 ;  /* 0x000000070c057211 */ /* 0x000fce00008f1c0d */
[----:B------:R-:W-:Y:S05]  /*2400*/  @!P0 BRA `(.L_x_36) ;  /* 0x0000001400188947 */ /* 0x000fea0003800000 */
[----:B------:R-:W0:Y:S01]  /*2410*/  LDC.64 R68, c[0x0][0x5b0] ;  /* 0x00016c00ff447b82 */ /* 0x000e220000000a00 */
[----:B------:R-:W-:Y:S01]  /*2420*/  ULDC.64 UR4, c[0x0][0x5b8] ;  /* 0x00016e0000047ab9 */ /* 0x000fe20000000a00 */
[----:B------:R-:W-:Y:S01]  /*2430*/  ISETP.GE.AND P3, PT, R73, 0x1, PT ;  /* 0x000000014900780c */ /* 0x000fe20003f66270 */
[----:B------:R-:W-:Y:S01]  /*2440*/  IMAD R10, R11, UR4, RZ ;  /* 0x000000040b0a7c24 */ /* 0x000fe2000f8e02ff */
[----:B------:R-:W-:Y:S01]  /*2450*/  BSSY B1, `(.L_x_37) ;  /* 0x000000e000017945 */ /* 0x000fe20003800000 */
[C---:B------:R-:W-:Y:S01]  /*2460*/  IMAD.WIDE.U32 R20, R67.reuse, UR4, R8 ;  /* 0x0000000443147c25 */ /* 0x040fe2000f8e0008 */
[----:B------:R-:W-:Y:S02]  /*2470*/  ISETP.LT.OR P1, PT, R72, 0x1, !P3 ;  /* 0x000000014800780c */ /* 0x000fe40005f21670 */
[----:B------:R-:W1:Y:S01]  /*2480*/  LDC.64 R70, c[0x0][0x5a8] ;  /* 0x00016a00ff467b82 */ /* 0x000e620000000a00 */
[----:B------:R-:W-:Y:S02]  /*2490*/  IMAD R13, R67, UR5, R10 ;  /* 0x00000005430d7c24 */ /* 0x000fe4000f8e020a */
[----:B------:R-:W-:-:S02]  /*24a0*/  IMAD.MOV.U32 R12, RZ, RZ, R20 ;  /* 0x000000ffff0c7224 */ /* 0x000fc400078e0014 */
[----:B------:R-:W-:Y:S02]  /*24b0*/  IMAD.IADD R13, R21, 0x1, R13 ;  /* 0x00000001150d7824 */ /* 0x000fe400078e020d */
[-C--:B0-----:R-:W-:Y:S02]  /*24c0*/  IMAD R3, R15, R68.reuse, RZ ;  /* 0x000000440f037224 */ /* 0x081fe400078e02ff */
[----:B------:R-:W-:-:S04]  /*24d0*/  IMAD.WIDE.U32 R8, R14, R68, R12 ;  /* 0x000000440e087225 */ /* 0x000fc800078e000c */
[----:B------:R-:W-:Y:S01]  /*24e0*/  IMAD R67, R14, R69, R3 ;  /* 0x000000450e437224 */ /* 0x000fe200078e0203 */
[----:B-1----:R-:W-:-:S04]  /*24f0*/  IADD3 R8, P0, R8, R70, RZ ;  /* 0x0000004608087210 */ /* 0x002fc80007f1e0ff */
[----:B------:R-:W-:Y:S01]  /*2500*/  IADD3.X R9, R71, R9, R67, P0, !PT ;  /* 0x0000000947097210 */ /* 0x000fe200007fe443 */
[----:B------:R-:W-:Y:S08]  /*2510*/  @P1 BRA `(.L_x_38) ;  /* 0x0000000000041947 */ /* 0x000ff00003800000 */
[----:B------:R0:W5:Y:S02]  /*2520*/  LDG.E.U8 R66, desc[UR38][R8.64] ;  /* 0x0000002608427981 */ /* 0x000164000c1e1100 */
.L_x_38:
[----:B------:R-:W-:Y:S05]  /*2530*/  BSYNC B1 ;  /* 0x0000000000017941 */ /* 0x000fea0003800000 */
.L_x_37:
[----:B-----5:R-:W-:Y:S01]  /*2540*/  LOP3.LUT R3, R66, 0xffff, RZ, 0xc0, !PT ;  /* 0x0000ffff42037812 */ /* 0x020fe200078ec0ff */
[C---:B------:R-:W-:Y:S01]  /*2550*/  IMAD.SHL.U32 R10, R68.reuse, 0x8, RZ ;  /* 0x00000008440a7824 */ /* 0x040fe200078e00ff */
[----:B------:R-:W-:Y:S01]  /*2560*/  SHF.L.U64.HI R11, R68, 0x3, R69 ;  /* 0x00000003440b7819 */ /* 0x000fe20000010245 */
[----:B------:R-:W-:Y:S01]  /*2570*/  BSSY B1, `(.L_x_39) ;  /* 0x000000e000017945 */ /* 0x000fe20003800000 */
[----:B------:R-:W-:Y:S02]  /*2580*/  PRMT R3, R3, 0x8880, RZ ;  /* 0x0000888003037816 */ /* 0x000fe400000000ff */
[----:B------:R-:W-:Y:S01]  /*2590*/  ISETP.GE.AND P2, PT, R73, 0x2, PT ;  /* 0x000000024900780c */ /* 0x000fe20003f46270 */
[----:B------:R-:W-:-:S03]  /*25a0*/  IMAD.WIDE.U32 R10, R14, R68, R10 ;  /* 0x000000440e0a7225 */ /* 0x000fc600078e000a */
[----:B------:R-:W-:Y:S01]  /*25b0*/  ISETP.LT.OR P0, PT, R72, 0x1, !P2 ;  /* 0x000000014800780c */ /* 0x000fe20005701670 */
[----:B------:R-:W-:Y:S01]  /*25c0*/  IMAD R14, R3, R58, RZ ;  /* 0x0000003a030e7224 */ /* 0x000fe200078e02ff */
[----:B------:R-:W-:Y:S01]  /*25d0*/  IADD3 R10, P4, P5, R20, R70, R10 ;  /* 0x00000046140a7210 */ /* 0x000fe20007d9e00a */
[----:B------:R-:W-:Y:S02]  /*25e0*/  IMAD.IADD R15, R67, 0x1, R11 ;  /* 0x00000001430f7824 */ /* 0x000fe400078e020b */
[----:B------:R-:W-:-:S05]  /*25f0*/  @!P1 IMAD R3, R24, R23, R14 ;  /* 0x0000001718039224 */ /* 0x000fca00078e020e */
[----:B------:R1:W-:Y:S03]  /*2600*/  @!P1 STG.E.U8 desc[UR38][R6.64], R3 ;  /* 0x0000000306009986 */ /* 0x0003e6000c101126 */
[----:B------:R-:W-:Y:S05]  /*2610*/  @P0 BRA `(.L_x_40) ;  /* 0x00000000000c0947 */ /* 0x000fea0003800000 */
[----:B------:R-:W1:Y:S02]  /*2620*/  LDG.E.U8 R66, desc[UR38][R8.64+0x1] ;  /* 0x0000012608427981 */ /* 0x000e64000c1e1100 */
[----:B-1----:R-:W-:-:S05]  /*2630*/  PRMT R3, R66, 0x8880, RZ ;  /* 0x0000888042037816 */ /* 0x002fca00000000ff */
[----:B------:R-:W-:-:S07]  /*2640*/  IMAD R14, R3, R58, RZ ;  /* 0x0000003a030e7224 */ /* 0x000fce00078e02ff */
.L_x_40:
[----:B------:R-:W-:Y:S05]  /*2650*/  BSYNC B1 ;  /* 0x0000000000017941 */ /* 0x000fea0003800000 */
.L_x_39:
[C---:B------:R-:W-:Y:S01]  /*2660*/  ISETP.LT.OR P3, PT, R72.reuse, 0x9, !P3 ;  /* 0x000000094800780c */ /* 0x040fe20005f61670 */
[----:B------:R-:W-:Y:S01]  /*2670*/  @!P0 IMAD R25, R25, R23, R14 ;  /* 0x0000001719198224 */ /* 0x000fe200078e020e */
[----:B------:R-:W-:Y:S01]  /*2680*/  ISETP.GE.AND P1, PT, R73, 0x9, PT ;  /* 0x000000094900780c */ /* 0x000fe20003f26270 */
[----:B------:R-:W-:Y:S01]  /*2690*/  BSSY B1, `(.L_x_41) ;  /* 0x000000b000017945 */ /* 0x000fe20003800000 */
[----:B------:R-:W-:Y:S02]  /*26a0*/  IADD3.X R11, R13, R71, R15, P4, P5 ;  /* 0x000000470d0b7210 */ /* 0x000fe400027ea40f */
[----:B------:R2:W-:Y:S01]  /*26b0*/  @!P0 STG.E.U8 desc[UR38][R6.64+0x1], R25 ;  /* 0x0000011906008986 */ /* 0x0005e2000c101126 */
[----:B------:R-:W-:Y:S02]  /*26c0*/  ISETP.GE.AND P0, PT, R73, 0xa, PT ;  /* 0x0000000a4900780c */ /* 0x000fe40003f06270 */
[C---:B------:R-:W-:Y:S02]  /*26d0*/  ISETP.LT.OR P2, PT, R72.reuse, 0x9, !P2 ;  /* 0x000000094800780c */ /* 0x040fe40005741670 */
[----:B------:R-:W-:-:S02]  /*26e0*/  ISETP.LT.OR P5, PT, R72, 0x1, !P1 ;  /* 0x000000014800780c */ /* 0x000fc40004fa1670 */
[----:B------:R-:W-:Y:S01]  /*26f0*/  ISETP.LT.OR P4, PT, R72, 0x1, !P0 ;  /* 0x000000014800780c */ /* 0x000fe20004781670 */
[----:B------:R-:W-:-:S12]  /*2700*/  @P3 BRA `(.L_x_42) ;  /* 0x00000000000c3947 */ /* 0x000fd80003800000 */
[----:B------:R-:W1:Y:S02]  /*2710*/  LDG.E.U8 R66, desc[UR38][R10.64] ;  /* 0x000000260a427981 */ /* 0x000e64000c1e1100 */
[----:B-1----:R-:W-:-:S05]  /*2720*/  PRMT R3, R66, 0x8880, RZ ;  /* 0x0000888042037816 */ /* 0x002fca00000000ff */
[----:B------:R-:W-:-:S07]  /*2730*/  IMAD R14, R3, R58, RZ ;  /* 0x0000003a030e7224 */ /* 0x000fce00078e02ff */
.L_x_42:
[----:B------:R-:W-:Y:S05]  /*2740*/  BSYNC B1 ;  /* 0x0000000000017941 */ /* 0x000fea0003800000 */
.L_x_41:
[----:B-1----:R-:W-:Y:S01]  /*2750*/  @!P3 IMAD R3, R26, R23, R14 ;  /* 0x000000171a03b224 */ /* 0x002fe200078e020e */
[----:B------:R-:W-:Y:S04]  /*2760*/  BSSY B1, `(.L_x_43) ;  /* 0x0000006000017945 */ /* 0x000fe80003800000 */
[----:B------:R1:W-:Y:S01]  /*2770*/  @!P3 STG.E.U8 desc[UR38][R4.64], R3 ;  /* 0x000000030400b986 */ /* 0x0003e2000c101126 */
[----:B------:R-:W-:Y:S05]  /*2780*/  @P2 BRA `(.L_x_44) ;  /* 0x00000000000c2947 */ /* 0x000fea0003800000 */
[----:B------:R-:W1:Y:S02]  /*2790*/  LDG.E.U8 R66, desc[UR38][R10.64+0x1] ;  /* 0x000001260a427981 */ /* 0x000e64000c1e1100 */
[----:B-1----:R-:W-:-:S05]  /*27a0*/  PRMT R3, R66, 0x8880, RZ ;  /* 0x0000888042037816 */ /* 0x002fca00000000ff */
[----:B------:R-:W-:-:S07]  /*27b0*/  IMAD R14, R3, R58, RZ ;  /* 0x0000003a030e7224 */ /* 0x000fce00078e02ff */
.L_x_44:
[----:B------:R-:W-:Y:S05]  /*27c0*/  BSYNC B1 ;  /* 0x0000000000017941 */ /* 0x000fea0003800000 */
.L_x_43:
[----:B------:R-:W-:Y:S01]  /*27d0*/  @!P2 IMAD R27, R27, R23, R14 ;  /* 0x000000171b1ba224 */ /* 0x000fe200078e020e */
[----:B------:R-:W-:Y:S04]  /*27e0*/  BSSY B1, `(.L_x_45) ;  /* 0x0000006000017945 */ /* 0x000fe80003800000 */
[----:B------:R3:W-:Y:S01]  /*27f0*/  @!P2 STG.E.U8 desc[UR38][R4.64+0x1], R27 ;  /* 0x0000011b0400a986 */ /* 0x0007e2000c101126 */
[----:B------:R-:W-:Y:S05]  /*2800*/  @P5 BRA `(.L_x_46) ;  /* 0x00000000000c5947 */ /* 0x000fea0003800000 */
[----:B------:R-:W1:Y:S02]  /*2810*/  LDG.E.U8 R66, desc[UR38][R8.64+0x8] ;  /* 0x0000082608427981 */ /* 0x000e64000c1e1100 */
[----:B-1----:R-:W-:-:S05]  /*2820*/  PRMT R3, R66, 0x8880, RZ ;  /* 0x0000888042037816 */ /* 0x002fca00000000ff */
[----:B------:R-:W-:-:S07]  /*2830*/  IMAD R14, R3, R58, RZ ;  /* 0x0000003a030e7224 */ /* 0x000fce00078e02ff */
.L_x_46:
[----:B------:R-:W-:Y:S05]  /*2840*/  BSYNC B1 ;  /* 0x0000000000017941 */ /* 0x000fea0003800000 */
.L_x_45:
[----:B-1----:R-:W-:Y:S01]  /*2850*/  @!P5 IMAD R3, R28, R23, R14 ;  /* 0x000000171c03d224 */ /* 0x002fe200078e020e */
[----:B------:R-:W-:Y:S04]  /*2860*/  BSSY B1, `(.L_x_47) ;  /* 0x0000006000017945 */ /* 0x000fe80003800000 */
[----:B------:R1:W-:Y:S01]  /*2870*/  @!P5 STG.E.U8 desc[UR38][R6.64+0x8], R3 ;  /* 0x000008030600d986 */ /* 0x0003e2000c101126 */
[----:B------:R-:W-:Y:S05]  /*2880*/  @P4 BRA `(.L_x_48) ;  /* 0x00000000000c4947 */ /* 0x000fea0003800000 */
[----:B------:R-:W1:Y:S02]  /*2890*/  LDG.E.U8 R66, desc[UR38][R8.64+0x9] ;  /* 0x0000092608427981 */ /* 0x000e64000c1e1100 */
[----:B-1----:R-:W-:-:S05]  /*28a0*/  PRMT R3, R66, 0x8880, RZ ;  /* 0x0000888042037816 */ /* 0x002fca00000000ff */
[----:B------:R-:W-:-:S07]  /*28b0*/  IMAD R14, R3, R58, RZ ;  /* 0x0000003a030e7224 */ /* 0x000fce00078e02ff */
.L_x_48:
[----:B------:R-:W-:Y:S05]  /*28c0*/  BSYNC B1 ;  /* 0x0000000000017941 */ /* 0x000fea0003800000 */
.L_x_47:
[C---:B------:R-:W-:Y:S01]  /*28d0*/  ISETP.LT.OR P1, PT, R72.reuse, 0x9, !P1 ;  /* 0x000000094800780c */ /* 0x040fe20004f21670 */
[----:B------:R-:W-:Y:S01]  /*28e0*/  @!P4 IMAD R29, R29, R23, R14 ;  /* 0x000000171d1dc224 */ /* 0x000fe200078e020e */
[C---:B------:R-:W-:Y:S01]  /*28f0*/  ISETP.GE.AND P3, PT, R73.reuse, 0x11, PT ;  /* 0x000000114900780c */ /* 0x040fe20003f66270 */
[----:B------:R-:W-:Y:S01]  /*2900*/  BSSY B1, `(.L_x_49) ;  /* 0x000000a000017945 */ /* 0x000fe20003800000 */
[----:B------:R-:W-:Y:S02]  /*2910*/  ISETP.GE.AND P2, PT, R73, 0x12, PT ;  /* 0x000000124900780c */ /* 0x000fe40003f46270 */
[----:B------:R4:W-:Y:S01]  /*2920*/  @!P4 STG.E.U8 desc[UR38][R6.64+0x9], R29 ;  /* 0x0000091d0600c986 */ /* 0x0009e2000c101126 */
[C---:B------:R-:W-:Y:S02]  /*2930*/  ISETP.LT.OR P0, PT, R72.reuse, 0x9, !P0 ;  /* 0x000000094800780c */ /* 0x040fe40004701670 */
[C---:B------:R-:W-:Y:S02]  /*2940*/  ISETP.LT.OR P5, PT, R72.reuse, 0x1, !P3 ;  /* 0x000000014800780c */ /* 0x040fe40005fa1670 */
[----:B------:R-:W-:-:S02]  /*2950*/  ISETP.LT.OR P4, PT, R72, 0x1, !P2 ;  /* 0x000000014800780c */ /* 0x000fc40005781670 */
[----:B------:R-:W-:Y:S11]  /*2960*/  @P1 BRA `(.L_x_50) ;  /* 0x00000000000c1947 */ /* 0x000ff60003800000 */
[----:B------:R-:W1:Y:S02]  /*2970*/  LDG.E.U8 R66, desc[UR38][R10.64+0x8] ;  /* 0x000008260a427981 */ /* 0x000e64000c1e1100 */
[----:B-1----:R-:W-:-:S05]  /*2980*/  PRMT R3, R66, 0x8880, RZ ;  /* 0x0000888042037816 */ /* 0x002fca00000000ff */
[----:B------:R-:W-:-:S07]  /*2990*/  IMAD R14, R3, R58, RZ ;  /* 0x0000003a030e7224 */ /* 0x000fce00078e02ff */
.L_x_50:
[----:B------:R-:W-:Y:S05]  /*29a0*/  BSYNC B1 ;  /* 0x0000000000017941 */ /* 0x000fea0003800000 */
.L_x_49:
[----:B-1----:R-:W-:Y:S01]  /*29b0*/  @!P1 IMAD R3, R30, R23, R14 ;  /* 0x000000171e039224 */ /* 0x002fe200078e020e */
[----:B------:R-:W-:Y:S04]  /*29c0*/  BSSY B1, `(.L_x_51) ;  /* 0x0000006000017945 */ /* 0x000fe80003800000 */
[----:B------:R1:W-:Y:S01]  /*29d0*/  @!P1 STG.E.U8 desc[UR38][R4.64+0x8], R3 ;  /* 0x0000080304009986 */ /* 0x0003e2000c101126 */
[----:B------:R-:W-:Y:S05]  /*29e0*/  @P0 BRA `(.L_x_52) ;  /* 0x00000000000c0947 */ /* 0x000fea0003800000 */
[----:B------:R-:W1:Y:S02]  /*29f0*/  LDG.E.U8 R66, desc[UR38][R10.64+0x9] ;  /* 0x000009260a427981 */ /* 0x000e64000c1e1100 */
[----:B-1----:R-:W-:-:S05]  /*2a00*/  PRMT R3, R66, 0x8880, RZ ;  /* 0x0000888042037816 */ /* 0x002fca00000000ff */
[----:B------:R-:W-:-:S07]  /*2a10*/  IMAD R14, R3, R58, RZ ;  /* 0x0000003a030e7224 */ /* 0x000fce00078e02ff */
.L_x_52:
[----:B------:R-:W-:Y:S05]  /*2a20*/  BSYNC B1 ;  /* 0x0000000000017941 */ /* 0x000fea0003800000 */
.L_x_51:
[----:B------:R-:W-:Y:S01]  /*2a30*/  @!P0 IMAD R31, R31, R23, R14 ;  /* 0x000000171f1f8224 */ /* 0x000fe200078e020e */
[----:B------:R-:W-:Y:S04]  /*2a40*/  BSSY B1, `(.L_x_53) ;  /* 0x0000006000017945 */ /* 0x000fe80003800000 */
[----:B------:R0:W-:Y:S01]  /*2a50*/  @!P0 STG.E.U8 desc[UR38][R4.64+0x9], R31 ;  /* 0x0000091f04008986 */ /* 0x0001e2000c101126 */
[----:B------:R-:W-:Y:S05]  /*2a60*/  @P5 BRA `(.L_x_54) ;  /* 0x00000000000c5947 */ /* 0x000fea0003800000 */
[----:B------:R-:W1:Y:S02]  /*2a70*/  LDG.E.U8 R66, desc[UR38][R8.64+0x10] ;  /* 0x0000102608427981 */ /* 0x000e64000c1e1100 */
[----:B-1----:R-:W-:-:S05]  /*2a80*/  PRMT R3, R66, 0x8880, RZ ;  /* 0x0000888042037816 */ /* 0x002fca00000000ff */
[----:B------:R-:W-:-:S07]  /*2a90*/  IMAD R14, R3, R58, RZ ;  /* 0x0000003a030e7224 */ /* 0x000fce00078e02ff */
.L_x_54:
[----:B------:R-:W-:Y:S05]  /*2aa0*/  BSYNC B1 ;  /* 0x0000000000017941 */ /* 0x000fea0003800000 */
.L_x_53:
[----:B-1----:R-:W-:Y:S01]  /*2ab0*/  @!P5 IMAD R3, R32, R23, R14 ;  /* 0x000000172003d224 */ /* 0x002fe200078e020e */
[----:B------:R-:W-:Y:S04]  /*2ac0*/  BSSY B1, `(.L_x_55) ;  /* 0x0000006000017945 */ /* 0x000fe80003800000 */
[----:B------:R1:W-:Y:S01]  /*2ad0*/  @!P5 STG.E.U8 desc[UR38][R6.64+0x10], R3 ;  /* 0x000010030600d986 */ /* 0x0003e2000c101126 */
[----:B------:R-:W-:Y:S05]  /*2ae0*/  @P4 BRA `(.L_x_56) ;  /* 0x00000000000c4947 */ /* 0x000fea0003800000 */
[----:B------:R-:W1:Y:S02]  /*2af0*/  LDG.E.U8 R66, desc[UR38][R8.64+0x11] ;  /* 0x0000112608427981 */ /* 0x000e64000c1e1100 */
[----:B-1----:R-:W-:-:S05]  /*2b00*/  PRMT R3, R66, 0x8880, RZ ;  /* 0x0000888042037816 */ /* 0x002fca00000000ff */
[----:B------:R-:W-:-:S07]  /*2b10*/  IMAD R14, R3, R58, RZ ;  /* 0x0000003a030e7224 */ /* 0x000fce00078e02ff */
.L_x_56:
[----:B------:R-:W-:Y:S05]  /*2b20*/  BSYNC B1 ;  /* 0x0000000000017941 */ /* 0x000fea0003800000 */
.L_x_55:
        /* <DEDUP_REMOVED lines=13> */
.L_x_58:
[----:B------:R-:W-:Y:S05]  /*2c00*/  BSYNC B1 ;  /* 0x0000000000017941 */ /* 0x000fea0003800000 */
.L_x_57:
[----:B-1----:R-:W-:Y:S01]  /*2c10*/  @!P3 IMAD R3, R34, R23, R14 ;  /* 0x000000172203b224 */ /* 0x002fe200078e020e */
[----:B------:R-:W-:Y:S04]  /*2c20*/  BSSY B1, `(.L_x_59) ;  /* 0x0000006000017945 */ /* 0x000fe80003800000 */
[----:B------:R1:W-:Y:S01]  /*2c30*/  @!P3 STG.E.U8 desc[UR38][R4.64+0x10], R3 ;  /* 0x000010030400b986 */ /* 0x0003e2000c101126 */
[----:B------:R-:W-:Y:S05]  /*2c40*/  @P2 BRA `(.L_x_60) ;  /* 0x00000000000c2947 */ /* 0x000fea0003800000 */
[----:B------:R-:W1:Y:S02]  /*2c50*/  LDG.E.U8 R66, desc[UR38][R10.64+0x11] ;  /* 0x000011260a427981 */ /* 0x000e64000c1e1100 */
[----:B-1----:R-:W-:-:S05]  /*2c60*/  PRMT R3, R66, 0x8880, RZ ;  /* 0x0000888042037816 */ /* 0x002fca00000000ff */
[----:B------:R-:W-:-:S07]  /*2c70*/  IMAD R14, R3, R58, RZ ;  /* 0x0000003a030e7224 */ /* 0x000fce00078e02ff */
.L_x_60:
[----:B------:R-:W-:Y:S05]  /*2c80*/  BSYNC B1 ;  /* 0x0000000000017941 */ /* 0x000fea0003800000 */
.L_x_59:
[----:B------:R-:W-:Y:S01]  /*2c90*/  @!P2 IMAD R35, R35, R23, R14 ;  /* 0x000000172323a224 */ /* 0x000fe200078e020e */
[----:B------:R-:W-:Y:S04]  /*2ca0*/  BSSY B1, `(.L_x_61) ;  /* 0x0000006000017945 */ /* 0x000fe80003800000 */
[----:B------:R0:W-:Y:S01]  /*2cb0*/  @!P2 STG.E.U8 desc[UR38][R4.64+0x11], R35 ;  /* 0x000011230400a986 */ /* 0x0001e2000c101126 */
[----:B------:R-:W-:Y:S05]  /*2cc0*/  @P5 BRA `(.L_x_62) ;  /* 0x00000000000c5947 */ /* 0x000fea0003800000 */
[----:B------:R-:W1:Y:S02]  /*2cd0*/  LDG.E.U8 R66, desc[UR38][R8.64+0x18] ;  /* 0x0000182608427981 */ /* 0x000e64000c1e1100 */
[----:B-1----:R-:W-:-:S05]  /*2ce0*/  PRMT R3, R66, 0x8880, RZ ;  /* 0x0000888042037816 */ /* 0x002fca00000000ff */
[----:B------:R-:W-:-:S07]  /*2cf0*/  IMAD R14, R3, R58, RZ ;  /* 0x0000003a030e7224 */ /* 0x000fce00078e02ff */
.L_x_62:
[----:B------:R-:W-:Y:S05]  /*2d00*/  BSYNC B1 ;  /* 0x0000000000017941 */ /* 0x000fea0003800000 */
.L_x_61:
[----:B-1----:R-:W-:Y:S01]  /*2d10*/  @!P5 IMAD R3, R36, R23, R14 ;  /* 0x000000172403d224 */ /* 0x002fe200078e020e */
[----:B------:R-:W-:Y:S04]  /*2d20*/  BSSY B1, `(.L_x_63) ;  /* 0x0000006000017945 */ /* 0x000fe80003800000 */
[----:B------:R1:W-:Y:S01]  /*2d30*/  @!P5 STG.E.U8 desc[UR38][R6.64+0x18], R3 ;  /* 0x000018030600d986 */ /* 0x0003e2000c101126 */
[----:B------:R-:W-:Y:S05]  /*2d40*/  @P4 BRA `(.L_x_64) ;  /* 0x00000000000c4947 */ /* 0x000fea0003800000 */
[----:B------:R-:W1:Y:S02]  /*2d50*/  LDG.E.U8 R66, desc[UR38][R8.64+0x19] ;  /* 0x0000192608427981 */ /* 0x000e64000c1e1100 */
[----:B-1----:R-:W-:-:S05]  /*2d60*/  PRMT R3, R66, 0x8880, RZ ;  /* 0x0000888042037816 */ /* 0x002fca00000000ff */
[----:B------:R-:W-:-:S07]  /*2d70*/  IMAD R14, R3, R58, RZ ;  /* 0x0000003a030e7224 */ /* 0x000fce00078e02ff */
.L_x_64:
[----:B------:R-:W-:Y:S05]  /*2d80*/  BSYNC B1 ;  /* 0x0000000000017941 */ /* 0x000fea0003800000 */
.L_x_63:
        /* <DEDUP_REMOVED lines=13> */
.L_x_66:
[----:B------:R-:W-:Y:S05]  /*2e60*/  BSYNC B1 ;  /* 0x0000000000017941 */ /* 0x000fea0003800000 */
.L_x_65:
[----:B-1----:R-:W-:Y:S01]  /*2e70*/  @!P1 IMAD R3, R38, R23, R14 ;  /* 0x0000001726039224 */ /* 0x002fe200078e020e */
[----:B------:R-:W-:Y:S04]  /*2e80*/  BSSY B1, `(.L_x_67) ;  /* 0x0000006000017945 */ /* 0x000fe80003800000 */
[----:B------:R1:W-:Y:S01]  /*2e90*/  @!P1 STG.E.U8 desc[UR38][R4.64+0x18], R3 ;  /* 0x0000180304009986 */ /* 0x0003e2000c101126 */
[----:B------:R-:W-:Y:S05]  /*2ea0*/  @P4 BRA `(.L_x_68) ;  /* 0x00000000000c4947 */ /* 0x000fea0003800000 */
[----:B------:R-:W1:Y:S02]  /*2eb0*/  LDG.E.U8 R66, desc[UR38][R10.64+0x19] ;  /* 0x000019260a427981 */ /* 0x000e64000c1e1100 */
[----:B-1----:R-:W-:-:S05]  /*2ec0*/  PRMT R3, R66, 0x8880, RZ ;  /* 0x0000888042037816 */ /* 0x002fca00000000ff */
[----:B------:R-:W-:-:S07]  /*2ed0*/  IMAD R14, R3, R58, RZ ;  /* 0x0000003a030e7224 */ /* 0x000fce00078e02ff */
.L_x_68:
[----:B------:R-:W-:Y:S05]  /*2ee0*/  BSYNC B1 ;  /* 0x0000000000017941 */ /* 0x000fea0003800000 */
.L_x_67:
[----:B------:R-:W-:Y:S01]  /*2ef0*/  @!P4 IMAD R39, R39, R23, R14 ;  /* 0x000000172727c224 */ /* 0x000fe200078e020e */
[----:B------:R-:W-:Y:S04]  /*2f00*/  BSSY B1, `(.L_x_69) ;  /* 0x0000006000017945 */ /* 0x000fe80003800000 */
[----:B------:R0:W-:Y:S01]  /*2f10*/  @!P4 STG.E.U8 desc[UR38][R4.64+0x19], R39 ;  /* 0x000019270400c986 */ /* 0x0001e2000c101126 */
[----:B------:R-:W-:Y:S05]  /*2f20*/  @P5 BRA `(.L_x_70) ;  /* 0x00000000000c5947 */ /* 0x000fea0003800000 */
[----:B------:R-:W1:Y:S02]  /*2f30*/  LDG.E.U8 R66, desc[UR38][R8.64+0x20] ;  /* 0x0000202608427981 */ /* 0x000e64000c1e1100 */
[----:B-1----:R-:W-:-:S05]  /*2f40*/  PRMT R3, R66, 0x8880, RZ ;  /* 0x0000888042037816 */ /* 0x002fca00000000ff */
[----:B------:R-:W-:-:S07]  /*2f50*/  IMAD R14, R3, R58, RZ ;  /* 0x0000003a030e7224 */ /* 0x000fce00078e02ff */
.L_x_70:
[----:B------:R-:W-:Y:S05]  /*2f60*/  BSYNC B1 ;  /* 0x0000000000017941 */ /* 0x000fea0003800000 */
.L_x_69:
[----:B-1----:R-:W-:Y:S01]  /*2f70*/  @!P5 IMAD R3, R40, R23, R14 ;  /* 0x000000172803d224 */ /* 0x002fe200078e020e */
[----:B------:R-:W-:Y:S04]  /*2f80*/  BSSY B1, `(.L_x_71) ;  /* 0x0000006000017945 */ /* 0x000fe80003800000 */
[----:B------:R1:W-:Y:S01]  /*2f90*/  @!P5 STG.E.U8 desc[UR38][R6.64+0x20], R3 ;  /* 0x000020030600d986 */ /* 0x0003e2000c101126 */
[----:B------:R-:W-:Y:S05]  /*2fa0*/  @P0 BRA `(.L_x_72) ;  /* 0x00000000000c0947 */ /* 0x000fea0003800000 */
[----:B------:R-:W1:Y:S02]  /*2fb0*/  LDG.E.U8 R66, desc[UR38][R8.64+0x21] ;  /* 0x0000212608427981 */ /* 0x000e64000c1e1100 */
[----:B-1----:R-:W-:-:S05]  /*2fc0*/  PRMT R3, R66, 0x8880, RZ ;  /* 0x0000888042037816 */ /* 0x002fca00000000ff */
[----:B------:R-:W-:-:S07]  /*2fd0*/  IMAD R14, R3, R58, RZ ;  /* 0x0000003a030e7224 */ /* 0x000fce00078e02ff */
.L_x_72:
[----:B------:R-:W-:Y:S05]  /*2fe0*/  BSYNC B1 ;  /* 0x0000000000017941 */ /* 0x000fea0003800000 */
.L_x_71:
        /* <DEDUP_REMOVED lines=13> */
.L_x_74:
[----:B------:R-:W-:Y:S05]  /*30c0*/  BSYNC B1 ;  /* 0x0000000000017941 */ /* 0x000fea0003800000 */
.L_x_73:
[----:B-1----:R-:W-:Y:S01]  /*30d0*/  @!P3 IMAD R3, R42, R23, R14 ;  /* 0x000000172a03b224 */ /* 0x002fe200078e020e */
[----:B------:R-:W-:Y:S04]  /*30e0*/  BSSY B1, `(.L_x_75) ;  /* 0x0000006000017945 */ /* 0x000fe80003800000 */
[----:B------:R1:W-:Y:S01]  /*30f0*/  @!P3 STG.E.U8 desc[UR38][R4.64+0x20], R3 ;  /* 0x000020030400b986 */ /* 0x0003e2000c101126 */
[----:B------:R-:W-:Y:S05]  /*3100*/  @P2 BRA `(.L_x_76) ;  /* 0x00000000000c2947 */ /* 0x000fea0003800000 */
[----:B------:R-:W1:Y:S02]  /*3110*/  LDG.E.U8 R66, desc[UR38][R10.64+0x21] ;  /* 0x000021260a427981 */ /* 0x000e64000c1e1100 */
[----:B-1----:R-:W-:-:S05]  /*3120*/  PRMT R3, R66, 0x8880, RZ ;  /* 0x0000888042037816 */ /* 0x002fca00000000ff */
[----:B------:R-:W-:-:S07]  /*3130*/  IMAD R14, R3, R58, RZ ;  /* 0x0000003a030e7224 */ /* 0x000fce00078e02ff */
.L_x_76:
[----:B------:R-:W-:Y:S05]  /*3140*/  BSYNC B1 ;  /* 0x0000000000017941 */ /* 0x000fea0003800000 */
.L_x_75:
[----:B------:R-:W-:Y:S01]  /*3150*/  @!P2 IMAD R43, R43, R23, R14 ;  /* 0x000000172b2ba224 */ /* 0x000fe200078e020e */
[----:B------:R-:W-:Y:S04]  /*3160*/  BSSY B1, `(.L_x_77) ;  /* 0x0000006000017945 */ /* 0x000fe80003800000 */
[----:B------:R0:W-:Y:S01]  /*3170*/  @!P2 STG.E.U8 desc[UR38][R4.64+0x21], R43 ;  /* 0x0000212b0400a986 */ /* 0x0001e2000c101126 */
[----:B------:R-:W-:Y:S05]  /*3180*/  @P0 BRA `(.L_x_78) ;  /* 0x00000000000c0947 */ /* 0x000fea0003800000 */
[----:B------:R-:W1:Y:S02]  /*3190*/  LDG.E.U8 R66, desc[UR38][R8.64+0x28] ;  /* 0x0000282608427981 */ /* 0x000e64000c1e1100 */
[----:B-1----:R-:W-:-:S05]  /*31a0*/  PRMT R3, R66, 0x8880, RZ ;  /* 0x0000888042037816 */ /* 0x002fca00000000ff */
[----:B------:R-:W-:-:S07]  /*31b0*/  IMAD R14, R3, R58, RZ ;  /* 0x0000003a030e7224 */ /* 0x000fce00078e02ff */
.L_x_78:
[----:B------:R-:W-:Y:S05]  /*31c0*/  BSYNC B1 ;  /* 0x0000000000017941 */ /* 0x000fea0003800000 */
.L_x_77:
[----:B-1----:R-:W-:Y:S01]  /*31d0*/  @!P0 IMAD R3, R44, R23, R14 ;  /* 0x000000172c038224 */ /* 0x002fe200078e020e */
[----:B------:R-:W-:Y:S04]  /*31e0*/  BSSY B1, `(.L_x_79) ;  /* 0x0000006000017945 */ /* 0x000fe80003800000 */
[----:B------:R1:W-:Y:S01]  /*31f0*/  @!P0 STG.E.U8 desc[UR38][R6.64+0x28], R3 ;  /* 0x0000280306008986 */ /* 0x0003e2000c101126 */
[----:B------:R-:W-:Y:S05]  /*3200*/  @P5 BRA `(.L_x_80) ;  /* 0x00000000000c5947 */ /* 0x000fea0003800000 */
[----:B------:R-:W1:Y:S02]  /*3210*/  LDG.E.U8 R66, desc[UR38][R8.64+0x29] ;  /* 0x0000292608427981 */ /* 0x000e64000c1e1100 */
[----:B-1----:R-:W-:-:S05]  /*3220*/  PRMT R3, R66, 0x8880, RZ ;  /* 0x0000888042037816 */ /* 0x002fca00000000ff */
[----:B------:R-:W-:-:S07]  /*3230*/  IMAD R14, R3, R58, RZ ;  /* 0x0000003a030e7224 */ /* 0x000fce00078e02ff */
.L_x_80:
[----:B------:R-:W-:Y:S05]  /*3240*/  BSYNC B1 ;  /* 0x0000000000017941 */ /* 0x000fea0003800000 */
.L_x_79:
        /* <DEDUP_REMOVED lines=13> */
.L_x_82:
[----:B------:R-:W-:Y:S05]  /*3320*/  BSYNC B1 ;  /* 0x0000000000017941 */ /* 0x000fea0003800000 */
.L_x_81:
[----:B-1----:R-:W-:Y:S01]  /*3330*/  @!P4 IMAD R3, R46, R23, R14 ;  /* 0x000000172e03c224 */ /* 0x002fe200078e020e */
[----:B------:R-:W-:Y:S04]  /*3340*/  BSSY B1, `(.L_x_83) ;  /* 0x0000006000017945 */ /* 0x000fe80003800000 */
[----:B------:R1:W-:Y:S01]  /*3350*/  @!P4 STG.E.U8 desc[UR38][R4.64+0x28], R3 ;  /* 0x000028030400c986 */ /* 0x0003e2000c101126 */
[----:B------:R-:W-:Y:S05]  /*3360*/  @P1 BRA `(.L_x_84) ;  /* 0x00000000000c1947 */ /* 0x000fea0003800000 */
[----:B------:R-:W1:Y:S02]  /*3370*/  LDG.E.U8 R66, desc[UR38][R10.64+0x29] ;  /* 0x000029260a427981 */ /* 0x000e64000c1e1100 */
[----:B-1----:R-:W-:-:S05]  /*3380*/  PRMT R3, R66, 0x8880, RZ ;  /* 0x0000888042037816 */ /* 0x002fca00000000ff */
[----:B------:R-:W-:-:S07]  /*3390*/  IMAD R14, R3, R58, RZ ;  /* 0x0000003a030e7224 */ /* 0x000fce00078e02ff */
.L_x_84:
[----:B------:R-:W-:Y:S05]  /*33a0*/  BSYNC B1 ;  /* 0x0000000000017941 */ /* 0x000fea0003800000 */
.L_x_83:
[----:B------:R-:W-:Y:S01]  /*33b0*/  @!P1 IMAD R47, R47, R23, R14 ;  /* 0x000000172f2f9224 */ /* 0x000fe200078e020e */
[----:B------:R-:W-:Y:S04]  /*33c0*/  BSSY B1, `(.L_x_85) ;  /* 0x0000006000017945 */ /* 0x000fe80003800000 */
[----:B------:R0:W-:Y:S01]  /*33d0*/  @!P1 STG.E.U8 desc[UR38][R4.64+0x29], R47 ;  /* 0x0000292f04009986 */ /* 0x0001e2000c101126 */
[----:B------:R-:W-:Y:S05]  /*33e0*/  @P3 BRA `(.L_x_86) ;  /* 0x00000000000c3947 */ /* 0x000fea0003800000 */
[----:B------:R-:W1:Y:S02]  /*33f0*/  LDG.E.U8 R66, desc[UR38][R8.64+0x30] ;  /* 0x0000302608427981 */ /* 0x000e64000c1e1100 */
[----:B-1----:R-:W-:-:S05]  /*3400*/  PRMT R3, R66, 0x8880, RZ ;  /* 0x0000888042037816 */ /* 0x002fca00000000ff */
[----:B------:R-:W-:-:S07]  /*3410*/  IMAD R14, R3, R58, RZ ;  /* 0x0000003a030e7224 */ /* 0x000fce00078e02ff */
.L_x_86:
[----:B------:R-:W-:Y:S05]  /*3420*/  BSYNC B1 ;  /* 0x0000000000017941 */ /* 0x000fea0003800000 */
.L_x_85:
[----:B-1----:R-:W-:Y:S01]  /*3430*/  @!P3 IMAD R3, R48, R23, R14 ;  /* 0x000000173003b224 */ /* 0x002fe200078e020e */
[----:B------:R-:W-:Y:S04]  /*3440*/  BSSY B1, `(.L_x_87) ;  /* 0x0000006000017945 */ /* 0x000fe80003800000 */
[----:B------:R1:W-:Y:S01]  /*3450*/  @!P3 STG.E.U8 desc[UR38][R6.64+0x30], R3 ;  /* 0x000030030600b986 */ /* 0x0003e2000c101126 */
[----:B------:R-:W-:Y:S05]  /*3460*/  @P5 BRA `(.L_x_88) ;  /* 0x00000000000c5947 */ /* 0x000fea0003800000 */
[----:B------:R-:W1:Y:S02]  /*3470*/  LDG.E.U8 R66, desc[UR38][R8.64+0x31] ;  /* 0x0000312608427981 */ /* 0x000e64000c1e1100 */
[----:B-1----:R-:W-:-:S05]  /*3480*/  PRMT R3, R66, 0x8880, RZ ;  /* 0x0000888042037816 */ /* 0x002fca00000000ff */
[----:B------:R-:W-:-:S07]  /*3490*/  IMAD R14, R3, R58, RZ ;  /* 0x0000003a030e7224 */ /* 0x000fce00078e02ff */
.L_x_88:
[----:B------:R-:W-:Y:S05]  /*34a0*/  BSYNC B1 ;  /* 0x0000000000017941 */ /* 0x000fea0003800000 */
.L_x_87:
        /* <DEDUP_REMOVED lines=9> */
[----:B------:R-:W-:Y:S01]  /*3540*/  ISETP.LT.OR P3, PT, R72, 0x9, !P3 ;  /* 0x000000094800780c */ /* 0x000fe20005f61670 */
[----:B------:R-:W-:-:S12]  /*3550*/  @P2 BRA `(.L_x_90) ;  /* 0x00000000000c2947 */ /* 0x000fd80003800000 */
[----:B------:R-:W1:Y:S02]  /*3560*/  LDG.E.U8 R66, desc[UR38][R10.64+0x30] ;  /* 0x000030260a427981 */ /* 0x000e64000c1e1100 */
[----:B-1----:R-:W-:-:S05]  /*3570*/  PRMT R3, R66, 0x8880, RZ ;  /* 0x0000888042037816 */ /* 0x002fca00000000ff */
[----:B------:R-:W-:-:S07]  /*3580*/  IMAD R14, R3, R58, RZ ;  /* 0x0000003a030e7224 */ /* 0x000fce00078e02ff */
.L_x_90:
[----:B------:R-:W-:Y:S05]  /*3590*/  BSYNC B1 ;  /* 0x0000000000017941 */ /* 0x000fea0003800000 */
.L_x_89:
[----:B-1----:R-:W-:Y:S01]  /*35a0*/  @!P2 IMAD R3, R50, R23, R14 ;  /* 0x000000173203a224 */ /* 0x002fe200078e020e */
[----:B------:R-:W-:Y:S04]  /*35b0*/  BSSY B1, `(.L_x_91) ;  /* 0x0000006000017945 */ /* 0x000fe80003800000 */
[----:B------:R1:W-:Y:S01]  /*35c0*/  @!P2 STG.E.U8 desc[UR38][R4.64+0x30], R3 ;  /* 0x000030030400a986 */ /* 0x0003e2000c101126 */
[----:B------:R-:W-:Y:S05]  /*35d0*/  @P0 BRA `(.L_x_92) ;  /* 0x00000000000c0947 */ /* 0x000fea0003800000 */
[----:B------:R-:W1:Y:S02]  /*35e0*/  LDG.E.U8 R66, desc[UR38][R10.64+0x31] ;  /* 0x000031260a427981 */ /* 0x000e64000c1e1100 */
[----:B-1----:R-:W-:-:S05]  /*35f0*/  PRMT R3, R66, 0x8880, RZ ;  /* 0x0000888042037816 */ /* 0x002fca00000000ff */
[----:B------:R-:W-:-:S07]  /*3600*/  IMAD R14, R3, R58, RZ ;  /* 0x0000003a030e7224 */ /* 0x000fce00078e02ff */
.L_x_92:
[----:B------:R-:W-:Y:S05]  /*3610*/  BSYNC B1 ;  /* 0x0000000000017941 */ /* 0x000fea0003800000 */
.L_x_91:
[----:B------:R-:W-:Y:S01]  /*3620*/  @!P0 IMAD R51, R51, R23, R14 ;  /* 0x0000001733338224 */ /* 0x000fe200078e020e */
[----:B------:R-:W-:Y:S04]  /*3630*/  BSSY B1, `(.L_x_93) ;  /* 0x0000006000017945 */ /* 0x000fe80003800000 */
[----:B------:R0:W-:Y:S01]  /*3640*/  @!P0 STG.E.U8 desc[UR38][R4.64+0x31], R51 ;  /* 0x0000313304008986 */ /* 0x0001e2000c101126 */
[----:B------:R-:W-:Y:S05]  /*3650*/  @P5 BRA `(.L_x_94) ;  /* 0x00000000000c5947 */ /* 0x000fea0003800000 */
[----:B------:R-:W1:Y:S02]  /*3660*/  LDG.E.U8 R66, desc[UR38][R8.64+0x38] ;  /* 0x0000382608427981 */ /* 0x000e64000c1e1100 */
[----:B-1----:R-:W-:-:S05]  /*3670*/  PRMT R3, R66, 0x8880, RZ ;  /* 0x0000888042037816 */ /* 0x002fca00000000ff */
[----:B------:R-:W-:-:S07]  /*3680*/  IMAD R14, R3, R58, RZ ;  /* 0x0000003a030e7224 */ /* 0x000fce00078e02ff */
.L_x_94:
[----:B------:R-:W-:Y:S05]  /*3690*/  BSYNC B1 ;  /* 0x0000000000017941 */ /* 0x000fea0003800000 */
.L_x_93:
[----:B-1----:R-:W-:Y:S01]  /*36a0*/  @!P5 IMAD R3, R52, R23, R14 ;  /* 0x000000173403d224 */ /* 0x002fe200078e020e */
[----:B------:R-:W-:Y:S04]  /*36b0*/  BSSY B1, `(.L_x_95) ;  /* 0x0000006000017945 */ /* 0x000fe80003800000 */
[----:B------:R1:W-:Y:S01]  /*36c0*/  @!P5 STG.E.U8 desc[UR38][R6.64+0x38], R3 ;  /* 0x000038030600d986 */ /* 0x0003e2000c101126 */
[----:B------:R-:W-:Y:S05]  /*36d0*/  @P4 BRA `(.L_x_96) ;  /* 0x00000000000c4947 */ /* 0x000fea0003800000 */
[----:B------:R-:W1:Y:S02]  /*36e0*/  LDG.E.U8 R66, desc[UR38][R8.64+0x39] ;  /* 0x0000392608427981 */ /* 0x000e64000c1e1100 */
[----:B-1----:R-:W-:-:S05]  /*36f0*/  PRMT R3, R66, 0x8880, RZ ;  /* 0x0000888042037816 */ /* 0x002fca00000000ff */
[----:B------:R-:W-:-:S07]  /*3700*/  IMAD R14, R3, R58, RZ ;  /* 0x0000003a030e7224 */ /* 0x000fce00078e02ff */
.L_x_96:
[----:B------:R-:W-:Y:S05]  /*3710*/  BSYNC B1 ;  /* 0x0000000000017941 */ /* 0x000fea0003800000 */
.L_x_95:
[----:B------:R-:W-:Y:S01]  /*3720*/  @!P4 IMAD R53, R53, R23, R14 ;  /* 0x000000173535c224 */ /* 0x000fe200078e020e */
[----:B------:R-:W-:Y:S04]  /*3730*/  BSSY B1, `(.L_x_97) ;  /* 0x0000006000017945 */ /* 0x000fe80003800000 */
[----:B------:R0:W-:Y:S01]  /*3740*/  @!P4 STG.E.U8 desc[UR38][R6.64+0x39], R53 ;  /* 0x000039350600c986 */ /* 0x0001e2000c101126 */
[----:B------:R-:W-:Y:S05]  /*3750*/  @P3 BRA `(.L_x_98) ;  /* 0x00000000000c3947 */ /* 0x000fea0003800000 */
[----:B------:R-:W1:Y:S02]  /*3760*/  LDG.E.U8 R66, desc[UR38][R10.64+0x38] ;  /* 0x000038260a427981 */ /* 0x000e64000c1e1100 */
[----:B-1----:R-:W-:-:S05]  /*3770*/  PRMT R3, R66, 0x8880, RZ ;  /* 0x0000888042037816 */ /* 0x002fca00000000ff */
[----:B------:R-:W-:-:S07]  /*3780*/  IMAD R14, R3, R58, RZ ;  /* 0x0000003a030e7224 */ /* 0x000fce00078e02ff */
.L_x_98:
[----:B------:R-:W-:Y:S05]  /*3790*/  BSYNC B1 ;  /* 0x0000000000017941 */ /* 0x000fea0003800000 */
.L_x_97:
[----:B-1----:R-:W-:Y:S01]  /*37a0*/  @!P3 IMAD R3, R54, R23, R14 ;  /* 0x000000173603b224 */ /* 0x002fe200078e020e */
[----:B------:R-:W-:Y:S01]  /*37b0*/  ISETP.LT.OR P1, PT, R72, 0x9, !P1 ;  /* 0x000000094800780c */ /* 0x000fe20004f21670 */
[----:B------:R-:W-:Y:S03]  /*37c0*/  BSSY B1, `(.L_x_99) ;  /* 0x0000006000017945 */ /* 0x000fe60003800000 */
[----:B------:R1:W-:Y:S09]  /*37d0*/  @!P3 STG.E.U8 desc[UR38][R4.64+0x38], R3 ;  /* 0x000038030400b986 */ /* 0x0003f2000c101126 */
[----:B------:R-:W-:Y:S05]  /*37e0*/  @P1 BRA `(.L_x_100) ;  /* 0x00000000000c1947 */ /* 0x000fea0003800000 */
[----:B------:R-:W1:Y:S02]  /*37f0*/  LDG.E.U8 R66, desc[UR38][R10.64+0x39] ;  /* 0x000039260a427981 */ /* 0x000e64000c1e1100 */
[----:B-1----:R-:W-:-:S05]  /*3800*/  PRMT R3, R66, 0x8880, RZ ;  /* 0x0000888042037816 */ /* 0x002fca00000000ff */
[----:B------:R-:W-:-:S07]  /*3810*/  IMAD R14, R3, R58, RZ ;  /* 0x0000003a030e7224 */ /* 0x000fce00078e02ff */
.L_x_100:
[----:B------:R-:W-:Y:S05]  /*3820*/  BSYNC B1 ;  /* 0x0000000000017941 */ /* 0x000fea0003800000 */
.L_x_99:
[----:B------:R-:W-:Y:S01]  /*3830*/  IMAD R55, R55, R23, R14 ;  /* 0x0000001737377224 */ /* 0x000fe200078e020e */
[----:B------:R-:W-:Y:S06]  /*3840*/  @P1 BRA `(.L_x_101) ;  /* 0x0000000400c81947 */ /* 0x000fec0003800000 */
[----:B------:R0:W-:Y:S01]  /*3850*/  STG.E.U8 desc[UR38][R4.64+0x39], R55 ;  /* 0x0000393704007986 */ /* 0x0001e2000c101126 */
[----:B------:R-:W-:Y:S05]  /*3860*/  BRA `(.L_x_101) ;  /* 0x0000000400c07947 */ /* 0x000fea0003800000 */
.L_x_36:
[C---:B------:R-:W-:Y:S02]  /*3870*/  ISETP.GE.AND P1, PT, R73.reuse, 0x1, PT ;  /* 0x000000014900780c */ /* 0x040fe40003f26270 */
[----:B------:R-:W-:Y:S02]  /*3880*/  ISETP.GE.AND P0, PT, R73, 0x2, PT ;  /* 0x000000024900780c */ /* 0x000fe40003f06270 */
[C---:B------:R-:W-:Y:S02]  /*3890*/  ISETP.LT.OR P4, PT, R72.reuse, 0x1, !P1 ;  /* 0x000000014800780c */ /* 0x040fe40004f81670 */
[C---:B------:R-:W-:Y:S02]  /*38a0*/  ISETP.LT.OR P5, PT, R72.reuse, 0x1, !P0 ;  /* 0x000000014800780c */ /* 0x040fe400047a1670 */
[C---:B------:R-:W-:Y:S02]  /*38b0*/  ISETP.LT.OR P1, PT, R72.reuse, 0x9, !P1 ;  /* 0x000000094800780c */ /* 0x040fe40004f21670 */
[----:B------:R-:W-:-:S02]  /*38c0*/  ISETP.LT.OR P0, PT, R72, 0x9, !P0 ;  /* 0x000000094800780c */ /* 0x000fc40004701670 */
[C---:B------:R-:W-:Y:S02]  /*38d0*/  ISETP.GE.AND P3, PT, R73.reuse, 0x9, PT ;  /* 0x000000094900780c */ /* 0x040fe40003f66270 */
[----:B------:R-:W-:-:S03]  /*38e0*/  ISETP.GE.AND P2, PT, R73, 0xa, PT ;  /* 0x0000000a4900780c */ /* 0x000fc60003f46270 */
[-C--:B------:R-:W-:Y:S02]  /*38f0*/  @!P4 IMAD R3, R24, R23.reuse, RZ ;  /* 0x000000171803c224 */ /* 0x080fe400078e02ff */
[-C--:B------:R-:W-:Y:S02]  /*3900*/  @!P5 IMAD R25, R25, R23.reuse, RZ ;  /* 0x000000171919d224 */ /* 0x080fe400078e02ff */
[-C--:B------:R-:W-:Y:S01]  /*3910*/  @!P1 IMAD R9, R26, R23.reuse, RZ ;  /* 0x000000171a099224 */ /* 0x080fe200078e02ff */
[----:B------:R0:W-:Y:S01]  /*3920*/  @!P4 STG.E.U8 desc[UR38][R6.64], R3 ;  /* 0x000000030600c986 */ /* 0x0001e2000c101126 */
[C---:B------:R-:W-:Y:S01]  /*3930*/  ISETP.LT.OR P4, PT, R72.reuse, 0x1, !P3 ;  /* 0x000000014800780c */ /* 0x040fe20005f81670 */
[----:B------:R-:W-:Y:S02]  /*3940*/  @!P0 IMAD R27, R27, R23, RZ ;  /* 0x000000171b1b8224 */ /* 0x000fe400078e02ff */
[----:B------:R-:W-:Y:S01]  /*3950*/  @!P5 STG.E.U8 desc[UR38][R6.64+0x1], R25 ;  /* 0x000001190600d986 */ /* 0x000fe2000c101126 */
[----:B------:R-:W-:-:S02]  /*3960*/  ISETP.LT.OR P5, PT, R72, 0x1, !P2 ;  /* 0x000000014800780c */ /* 0x000fc400057a1670 */
[C---:B------:R-:W-:Y:S01]  /*3970*/  ISETP.LT.OR P2, PT, R72.reuse, 0x9, !P2 ;  /* 0x000000094800780c */ /* 0x040fe20005741670 */
[----:B------:R1:W-:Y:S01]  /*3980*/  @!P1 STG.E.U8 desc[UR38][R4.64], R9 ;  /* 0x0000000904009986 */ /* 0x0003e2000c101126 */
[----:B------:R-:W-:Y:S02]  /*3990*/  ISETP.LT.OR P1, PT, R72, 0x9, !P3 ;  /* 0x000000094800780c */ /* 0x000fe40005f21670 */
[C---:B------:R-:W-:Y:S01]  /*39a0*/  ISETP.GE.AND P3, PT, R73.reuse, 0x11, PT ;  /* 0x000000114900780c */ /* 0x040fe20003f66270 */
[----:B------:R-:W-:Y:S01]  /*39b0*/  @!P0 STG.E.U8 desc[UR38][R4.64+0x1], R27 ;  /* 0x0000011b04008986 */ /* 0x000fe2000c101126 */
[----:B------:R-:W-:Y:S01]  /*39c0*/  ISETP.GE.AND P0, PT, R73, 0x12, PT ;  /* 0x000000124900780c */ /* 0x000fe20003f06270 */
[----:B------:R-:W-:-:S04]  /*39d0*/  @!P4 IMAD R11, R28, R23, RZ ;  /* 0x000000171c0bc224 */ /* 0x000fc800078e02ff */
[-C--:B------:R-:W-:Y:S01]  /*39e0*/  @!P5 IMAD R29, R29, R23.reuse, RZ ;  /* 0x000000171d1dd224 */ /* 0x080fe200078e02ff */
[----:B------:R-:W-:Y:S01]  /*39f0*/  @!P4 STG.E.U8 desc[UR38][R6.64+0x8], R11 ;  /* 0x0000080b0600c986 */ /* 0x000fe2000c101126 */
[C---:B------:R-:W-:Y:S01]  /*3a00*/  ISETP.LT.OR P4, PT, R72.reuse, 0x1, !P3 ;  /* 0x000000014800780c */ /* 0x040fe20005f81670 */
[-C--:B------:R-:W-:Y:S02]  /*3a10*/  @!P2 IMAD R31, R31, R23.reuse, RZ ;  /* 0x000000171f1fa224 */ /* 0x080fe400078e02ff */
[----:B------:R-:W-:Y:S01]  /*3a20*/  @!P5 STG.E.U8 desc[UR38][R6.64+0x9], R29 ;  /* 0x0000091d0600d986 */ /* 0x000fe2000c101126 */
[----:B------:R-:W-:Y:S01]  /*3a30*/  ISETP.LT.OR P5, PT, R72, 0x1, !P0 ;  /* 0x000000014800780c */ /* 0x000fe200047a1670 */
[----:B0-----:R-:W-:Y:S01]  /*3a40*/  @!P1 IMAD R3, R30, R23, RZ ;  /* 0x000000171e039224 */ /* 0x001fe200078e02ff */
[----:B------:R-:W-:Y:S01]  /*3a50*/  ISETP.LT.OR P0, PT, R72, 0x9, !P0 ;  /* 0x000000094800780c */ /* 0x000fe20004701670 */
[----:B------:R-:W-:Y:S01]  /*3a60*/  @!P2 STG.E.U8 desc[UR38][R4.64+0x9], R31 ;  /* 0x0000091f0400a986 */ /* 0x000fe2000c101126 */
[----:B------:R-:W-:-:S03]  /*3a70*/  ISETP.GE.AND P2, PT, R73, 0x19, PT ;  /* 0x000000194900780c */ /* 0x000fc60003f46270 */
[----:B------:R0:W-:Y:S01]  /*3a80*/  @!P1 STG.E.U8 desc[UR38][R4.64+0x8], R3 ;  /* 0x0000080304009986 */ /* 0x0001e2000c101126 */
[----:B------:R-:W-:Y:S01]  /*3a90*/  ISETP.LT.OR P1, PT, R72, 0x9, !P3 ;  /* 0x000000094800780c */ /* 0x000fe20005f21670 */
[----:B-1----:R-:W-:Y:S01]  /*3aa0*/  @!P4 IMAD R9, R32, R23, RZ ;  /* 0x000000172009c224 */ /* 0x002fe200078e02ff */
[----:B------:R-:W-:-:S03]  /*3ab0*/  ISETP.GE.AND P3, PT, R73, 0x1a, PT ;  /* 0x0000001a4900780c */ /* 0x000fc60003f66270 */
[-C--:B------:R-:W-:Y:S01]  /*3ac0*/  @!P5 IMAD R33, R33, R23.reuse, RZ ;  /* 0x000000172121d224 */ /* 0x080fe200078e02ff */
[----:B------:R-:W-:Y:S01]  /*3ad0*/  @!P4 STG.E.U8 desc[UR38][R6.64+0x10], R9 ;  /* 0x000010090600c986 */ /* 0x000fe2000c101126 */
[C---:B------:R-:W-:Y:S01]  /*3ae0*/  ISETP.LT.OR P4, PT, R72.reuse, 0x1, !P3 ;  /* 0x000000014800780c */ /* 0x040fe20005f81670 */
[-C--:B------:R-:W-:Y:S01]  /*3af0*/  @!P0 IMAD R35, R35, R23.reuse, RZ ;  /* 0x0000001723238224 */ /* 0x080fe200078e02ff */
[C---:B------:R-:W-:Y:S01]  /*3b00*/  ISETP.LT.OR P3, PT, R72.reuse, 0x9, !P3 ;  /* 0x000000094800780c */ /* 0x040fe20005f61670 */
[----:B------:R-:W-:Y:S01]  /*3b10*/  @!P5 STG.E.U8 desc[UR38][R6.64+0x11], R33 ;  /* 0x000011210600d986 */ /* 0x000fe2000c101126 */
[----:B------:R-:W-:Y:S02]  /*3b20*/  ISETP.LT.OR P5, PT, R72, 0x1, !P2 ;  /* 0x000000014800780c */ /* 0x000fe400057a1670 */
[----:B0-----:R-:W-:Y:S01]  /*3b30*/  @!P1 IMAD R3, R34, R23, RZ ;  /* 0x0000001722039224 */ /* 0x001fe200078e02ff */
[----:B------:R-:W-:Y:S01]  /*3b40*/  @!P0 STG.E.U8 desc[UR38][R4.64+0x11], R35 ;  /* 0x0000112304008986 */ /* 0x000fe2000c101126 */
[----:B------:R-:W-:-:S02]  /*3b50*/  ISETP.LT.OR P2, PT, R72, 0x9, !P2 ;  /* 0x000000094800780c */ /* 0x000fc40005741670 */
[C---:B------:R-:W-:Y:S01]  /*3b60*/  ISETP.GE.AND P0, PT, R73.reuse, 0x21, PT ;  /* 0x000000214900780c */ /* 0x040fe20003f06270 */
[----:B------:R0:W-:Y:S01]  /*3b70*/  @!P1 STG.E.U8 desc[UR38][R4.64+0x10], R3 ;  /* 0x0000100304009986 */ /* 0x0001e2000c101126 */
[----:B------:R-:W-:Y:S01]  /*3b80*/  ISETP.GE.AND P1, PT, R73, 0x22, PT ;  /* 0x000000224900780c */ /* 0x000fe20003f26270 */
[-C--:B------:R-:W-:Y:S02]  /*3b90*/  @!P4 IMAD R37, R37, R23.reuse, RZ ;  /* 0x000000172525c224 */ /* 0x080fe400078e02ff */
[-C--:B------:R-:W-:Y:S02]  /*3ba0*/  @!P3 IMAD R39, R39, R23.reuse, RZ ;  /* 0x000000172727b224 */ /* 0x080fe400078e02ff */
[-C--:B------:R-:W-:Y:S01]  /*3bb0*/  @!P5 IMAD R11, R36, R23.reuse, RZ ;  /* 0x00000017240bd224 */ /* 0x080fe200078e02ff */
[----:B------:R-:W-:Y:S01]  /*3bc0*/  @!P4 STG.E.U8 desc[UR38][R6.64+0x19], R37 ;  /* 0x000019250600c986 */ /* 0x000fe2000c101126 */
[C---:B------:R-:W-:Y:S02]  /*3bd0*/  ISETP.LT.OR P4, PT, R72.reuse, 0x1, !P0 ;  /* 0x000000014800780c */ /* 0x040fe40004781670 */
[C---:B------:R-:W-:Y:S01]  /*3be0*/  ISETP.LT.OR P0, PT, R72.reuse, 0x9, !P0 ;  /* 0x000000094800780c */ /* 0x040fe20004701670 */
[----:B------:R-:W-:Y:S01]  /*3bf0*/  @!P5 STG.E.U8 desc[UR38][R6.64+0x18], R11 ;  /* 0x0000180b0600d986 */ /* 0x000fe2000c101126 */
[----:B------:R-:W-:Y:S01]  /*3c00*/  ISETP.LT.OR P5, PT, R72, 0x1, !P1 ;  /* 0x000000014800780c */ /* 0x000fe20004fa1670 */
[----:B0-----:R-:W-:Y:S01]  /*3c10*/  @!P2 IMAD R3, R38, R23, RZ ;  /* 0x000000172603a224 */ /* 0x001fe200078e02ff */
[----:B------:R-:W-:Y:S01]  /*3c20*/  ISETP.LT.OR P1, PT, R72, 0x9, !P1 ;  /* 0x000000094800780c */ /* 0x000fe20004f21670 */
[----:B------:R-:W-:Y:S01]  /*3c30*/  @!P3 STG.E.U8 desc[UR38][R4.64+0x19], R39 ;  /* 0x000019270400b986 */ /* 0x000fe2000c101126 */
[----:B------:R-:W-:-:S03]  /*3c40*/  ISETP.GE.AND P3, PT, R73, 0x29, PT ;  /* 0x000000294900780c */ /* 0x000fc60003f66270 */
[----:B------:R0:W-:Y:S01]  /*3c50*/  @!P2 STG.E.U8 desc[UR38][R4.64+0x18], R3 ;  /* 0x000018030400a986 */ /* 0x0001e2000c101126 */
[----:B------:R-:W-:Y:S01]  /*3c60*/  ISETP.GE.AND P2, PT, R73, 0x2a, PT ;  /* 0x0000002a4900780c */ /* 0x000fe20003f46270 */
[----:B------:R-:W-:-:S04]  /*3c70*/  @!P4 IMAD R9, R40, R23, RZ ;  /* 0x000000172809c224 */ /* 0x000fc800078e02ff */
[-C--:B------:R-:W-:Y:S01]  /*3c80*/  @!P5 IMAD R41, R41, R23.reuse, RZ ;  /* 0x000000172929d224 */ /* 0x080fe200078e02ff */
[----:B------:R-:W-:Y:S01]  /*3c90*/  @!P4 STG.E.U8 desc[UR38][R6.64+0x20], R9 ;  /* 0x000020090600c986 */ /* 0x000fe2000c101126 */
[C---:B------:R-:W-:Y:S01]  /*3ca0*/  ISETP.LT.OR P4, PT, R72.reuse, 0x1, !P3 ;  /* 0x000000014800780c */ /* 0x040fe20005f81670 */
[-C--:B------:R-:W-:Y:S01]  /*3cb0*/  @!P1 IMAD R43, R43, R23.reuse, RZ ;  /* 0x000000172b2b9224 */ /* 0x080fe200078e02ff */
        /* <DEDUP_REMOVED lines=25> */
[----:B------:R1:W-:Y:S01]  /*3e50*/  @!P4 STG.E.U8 desc[UR38][R6.64+0x30], R9 ;  /* 0x000030090600c986 */ /* 0x0003e2000c101126 */
[C---:B------:R-:W-:Y:S01]  /*3e60*/  ISETP.LT.OR P4, PT, R72.reuse, 0x1, !P2 ;  /* 0x000000014800780c */ /* 0x040fe20005781670 */
[-C--:B------:R-:W-:Y:S01]  /*3e70*/  @!P0 IMAD R51, R51, R23.reuse, RZ ;  /* 0x0000001733338224 */ /* 0x080fe200078e02ff */
[C---:B------:R-:W-:Y:S01]  /*3e80*/  ISETP.LT.OR P2, PT, R72.reuse, 0x9, !P2 ;  /* 0x000000094800780c */ /* 0x040fe20005741670 */
[----:B------:R2:W-:Y:S01]  /*3e90*/  @!P5 STG.E.U8 desc[UR38][R6.64+0x31], R49 ;  /* 0x000031310600d986 */ /* 0x0005e2000c101126 */
[----:B------:R-:W-:Y:S01]  /*3ea0*/  ISETP.LT.OR P5, PT, R72, 0x1, !P3 ;  /* 0x000000014800780c */ /* 0x000fe20005fa1670 */
[-C--:B0-----:R-:W-:Y:S01]  /*3eb0*/  @!P1 IMAD R3, R50, R23.reuse, RZ ;  /* 0x0000001732039224 */ /* 0x081fe200078e02ff */
[----:B------:R-:W-:Y:S01]  /*3ec0*/  ISETP.LT.OR P3, PT, R72, 0x9, !P3 ;  /* 0x000000094800780c */ /* 0x000fe20005f61670 */
[----:B------:R2:W-:Y:S04]  /*3ed0*/  @!P0 STG.E.U8 desc[UR38][R4.64+0x31], R51 ;  /* 0x0000313304008986 */ /* 0x0005e8000c101126 */
[----:B------:R2:W-:Y:S02]  /*3ee0*/  @!P1 STG.E.U8 desc[UR38][R4.64+0x30], R3 ;  /* 0x0000300304009986 */ /* 0x0005e4000c101126 */
[----:B------:R-:W-:-:S02]  /*3ef0*/  @!P4 IMAD R11, R52, R23, RZ ;  /* 0x00000017340bc224 */ /* 0x000fc400078e02ff */
[-C--:B-1----:R-:W-:Y:S02]  /*3f00*/  @!P2 IMAD R9, R54, R23.reuse, RZ ;  /* 0x000000173609a224 */ /* 0x082fe400078e02ff */
[-C--:B------:R-:W-:Y:S01]  /*3f10*/  @!P5 IMAD R53, R53, R23.reuse, RZ ;  /* 0x000000173535d224 */ /* 0x080fe200078e02ff */
[----:B------:R2:W-:Y:S01]  /*3f20*/  @!P4 STG.E.U8 desc[UR38][R6.64+0x38], R11 ;  /* 0x0000380b0600c986 */ /* 0x0005e2000c101126 */
[----:B------:R-:W-:-:S03]  /*3f30*/  @!P3 IMAD R55, R55, R23, RZ ;  /* 0x000000173737b224 */ /* 0x000fc600078e02ff */
[----:B------:R2:W-:Y:S04]  /*3f40*/  @!P5 STG.E.U8 desc[UR38][R6.64+0x39], R53 ;  /* 0x000039350600d986 */ /* 0x0005e8000c101126 */
[----:B------:R2:W-:Y:S04]  /*3f50*/  @!P2 STG.E.U8 desc[UR38][R4.64+0x38], R9 ;  /* 0x000038090400a986 */ /* 0x0005e8000c101126 */
[----:B------:R2:W-:Y:S02]  /*3f60*/  @!P3 STG.E.U8 desc[UR38][R4.64+0x39], R55 ;  /* 0x000039370400b986 */ /* 0x0005e4000c101126 */
.L_x_101:
[----:B------:R-:W-:Y:S05]  /*3f70*/  BSYNC B0 ;  /* 0x0000000000007941 */ /* 0x000fea0003800000 */
.L_x_35:
[----:B------:R-:W-:Y:S01]  /*3f80*/  IADD3 R16, P0, R16, UR36, RZ ;  /* 0x0000002410107c10 */ /* 0x000fe2000ff1e0ff */
[----:B------:R-:W-:Y:S01]  /*3f90*/  ULDC.64 UR4, c[0x0][0x650] ;  /* 0x0001940000047ab9 */ /* 0x000fe20000000a00 */
[----:B-12---:R-:W-:Y:S01]  /*3fa0*/  PRMT R3, RZ, 0x7610, R3 ;  /* 0x00007610ff037816 */ /* 0x006fe20000000003 */
[----:B------:R-:W-:Y:S01]  /*3fb0*/  IMAD.MOV.U32 R68, RZ, RZ, -0x1 ;  /* 0xffffffffff447424 */ /* 0x000fe200078e00ff */
[----:B------:R-:W-:Y:S01]  /*3fc0*/  IADD3.X R17, R17, UR42, RZ, P0, !PT ;  /* 0x0000002a11117c10 */ /* 0x000fe200087fe4ff */
[----:B------:R-:W-:Y:S01]  /*3fd0*/  IMAD.MOV.U32 R67, RZ, RZ, -0x1 ;  /* 0xffffffffff437424 */ /* 0x000fe200078e00ff */
[----:B------:R-:W-:-:S04]  /*3fe0*/  ISETP.GE.U32.AND P0, PT, R16, UR4, PT ;  /* 0x0000000410007c0c */ /* 0x000fc8000bf06070 */
[----:B------:R-:W-:-:S13]  /*3ff0*/  ISETP.GE.U32.AND.EX P0, PT, R17, UR5, PT, P0 ;  /* 0x0000000511007c0c */ /* 0x000fda000bf06100 */
[----:B------:R-:W-:Y:S05]  /*4000*/  @P0 BRA `(.L_x_102) ;  /* 0x00000004004c0947 */ /* 0x000fea0003800000 */
[----:B------:R-:W1:Y:S01]  /*4010*/  LDC.64 R10, c[0x0][0x628] ;  /* 0x00018a00ff0a7b82 */ /* 0x000e620000000a00 */
[----:B------:R-:W2:Y:S01]  /*4020*/  S2R R12, SR_CTAID.X ;  /* 0x00000000000c7919 */ /* 0x000ea20000002500 */
[----:B0-----:R-:W-:Y:S02]  /*4030*/  IMAD.MOV.U32 R8, RZ, RZ, R16 ;  /* 0x000000ffff087224 */ /* 0x001fe400078e0010 */
[----:B------:R-:W-:Y:S01]  /*4040*/  IMAD.MOV.U32 R9, RZ, RZ, R17 ;  /* 0x000000ffff097224 */ /* 0x000fe200078e0011 */
[----:B------:R-:W0:Y:S03]  /*4050*/  S2R R20, SR_CTAID.Y ;  /* 0x0000000000147919 */ /* 0x000e260000002600 */
[----:B------:R-:W0:Y:S08]  /*4060*/  LDC R0, c[0x0][0x630] ;  /* 0x00018c00ff007b82 */ /* 0x000e300000000800 */
[----:B------:R-:W0:Y:S01]  /*4070*/  LDC.64 R14, c[0x0][0x620] ;  /* 0x00018800ff0e7b82 */ /* 0x000e220000000a00 */
[----:B-1----:R-:W-:-:S04]  /*4080*/  ISETP.NE.U32.AND P0, PT, R10, RZ, PT ;  /* 0x000000ff0a00720c */ /* 0x002fc80003f05070 */
[----:B------:R-:W-:-:S13]  /*4090*/  ISETP.NE.AND.EX P0, PT, R11, RZ, PT, P0 ;  /* 0x000000ff0b00720c */ /* 0x000fda0003f05300 */
[----:B0-2---:R-:W-:Y:S05]  /*40a0*/  @!P0 BRA `(.L_x_103) ;  /* 0x0000000000288947 */ /* 0x005fea0003800000 */
[----:B------:R-:W0:Y:S02]  /*40b0*/  LDC R3, c[0x0][0x634] ;  /* 0x00018d00ff037b82 */ /* 0x000e240000000800 */
[----:B0-----:R-:W-:-:S05]  /*40c0*/  IADD3 R3, P0, R16, R3, RZ ;  /* 0x0000000310037210 */ /* 0x001fca0007f1e0ff */
[----:B------:R-:W-:-:S04]  /*40d0*/  IMAD.X R13, RZ, RZ, R17, P0 ;  /* 0x000000ffff0d7224 */ /* 0x000fc800000e0611 */
[----:B---3--:R-:W-:-:S04]  /*40e0*/  IMAD.WIDE.U32 R4, R13, R10, RZ ;  /* 0x0000000a0d047225 */ /* 0x008fc800078e00ff */
[----:B----4-:R-:W-:-:S04]  /*40f0*/  IMAD.WIDE.U32 R6, P0, R3, R11, R4 ;  /* 0x0000000b03067225 */ /* 0x010fc80007800004 */
[----:B------:R-:W-:-:S04]  /*4100*/  IMAD.WIDE.U32 R4, R3, R10, RZ ;  /* 0x0000000a03047225 */ /* 0x000fc800078e00ff */
[----:B------:R-:W-:Y:S01]  /*4110*/  IMAD.X R9, RZ, RZ, RZ, P0 ;  /* 0x000000ffff097224 */ /* 0x000fe200000e06ff */
[----:B------:R-:W-:Y:S01]  /*4120*/  IADD3 RZ, P0, R5, R6, RZ ;  /* 0x0000000605ff7210 */ /* 0x000fe20007f1e0ff */
[----:B------:R-:W-:-:S04]  /*4130*/  IMAD.MOV.U32 R8, RZ, RZ, R7 ;  /* 0x000000ffff087224 */ /* 0x000fc800078e0007 */
[----:B------:R-:W-:-:S08]  /*4140*/  IMAD.WIDE.U32.X R8, R13, R11, R8, P0 ;  /* 0x0000000b0d087225 */ /* 0x000fd000000e0408 */
.L_x_103:
[-CC-:B------:R-:W-:Y:S01]  /*4150*/  SHF.R.U64 R67, R8, R0.reuse, R9.reuse ;  /* 0x0000000008437219 */ /* 0x180fe20000001209 */
[----:B---3--:R-:W0:Y:S01]  /*4160*/  LDC.64 R26, c[0x0][0x640] ;  /* 0x00019000ff1a7b82 */ /* 0x008e220000000a00 */
[----:B------:R-:W-:Y:S01]  /*4170*/  SHF.R.U32.HI R0, RZ, R0, R9 ;  /* 0x00000000ff007219 */ /* 0x000fe20000011609 */
[----:B------:R-:W-:Y:S01]  /*4180*/  ULDC UR4, c[0x0][0x150] ;  /* 0x0000540000047ab9 */ /* 0x000fe20000000800 */
[----:B------:R-:W-:Y:S02]  /*4190*/  IADD3 R3, P0, RZ, -R67, RZ ;  /* 0x80000043ff037210 */ /* 0x000fe40007f1e0ff */
[----:B----4-:R-:W-:-:S03]  /*41a0*/  I2FP.F32.U32 R7, R12 ;  /* 0x0000000c00077245 */ /* 0x010fc60000201000 */
[----:B------:R-:W1:Y:S01]  /*41b0*/  LDC R6, c[0x0][0x618] ;  /* 0x00018600ff067b82 */ /* 0x000e620000000800 */
[----:B------:R-:W-:Y:S02]  /*41c0*/  IMAD.X R5, RZ, RZ, ~R0, P0 ;  /* 0x000000ffff057224 */ /* 0x000fe400000e0e00 */
[----:B------:R-:W-:Y:S01]  /*41d0*/  FMUL R7, R7, UR4 ;  /* 0x0000000407077c20 */ /* 0x000fe20008400000 */
[----:B------:R-:W-:Y:S01]  /*41e0*/  ULDC UR4, c[0x0][0x154] ;  /* 0x0000550000047ab9 */ /* 0x000fe20000000800 */
[-C--:B------:R-:W-:Y:S02]  /*41f0*/  IMAD R0, R5, R14.reuse, RZ ;  /* 0x0000000e05007224 */ /* 0x080fe400078e02ff */
[C---:B------:R-:W-:Y:S01]  /*4200*/  IMAD.WIDE.U32 R4, R3.reuse, R14, R16 ;  /* 0x0000000e03047225 */ /* 0x040fe200078e0010 */
[----:B------:R-:W2:Y:S01]  /*4210*/  LDC R8, c[0x0][0x608] ;  /* 0x00018200ff087b82 */ /* 0x000ea20000000800 */
[----:B------:R-:W3:Y:S02]  /*4220*/  F2I.U32.TRUNC.NTZ R7, R7 ;  /* 0x0000000700077305 */ /* 0x000ee4000020f000 */
[----:B------:R-:W-:Y:S01]  /*4230*/  IMAD R3, R3, R15, R0 ;  /* 0x0000000f03037224 */ /* 0x000fe200078e0200 */
[----:B------:R-:W-:-:S03]  /*4240*/  I2FP.F32.U32 R0, R20 ;  /* 0x0000001400007245 */ /* 0x000fc60000201000 */
[----:B------:R-:W-:Y:S01]  /*4250*/  IMAD.IADD R3, R5, 0x1, R3 ;  /* 0x0000000105037824 */ /* 0x000fe200078e0203 */
[----:B------:R-:W4:Y:S01]  /*4260*/  LDC R11, c[0x0][0x658] ;  /* 0x00019600ff0b7b82 */ /* 0x000f220000000800 */
[----:B0-----:R-:W-:-:S04]  /*4270*/  ISETP.NE.U32.AND P0, PT, R26, RZ, PT ;  /* 0x000000ff1a00720c */ /* 0x001fc80003f05070 */
[----:B------:R-:W-:-:S03]  /*4280*/  ISETP.NE.AND.EX P0, PT, R27, RZ, PT, P0 ;  /* 0x000000ff1b00720c */ /* 0x000fc60003f05300 */
[----:B------:R-:W0:Y:S01]  /*4290*/  LDC R9, c[0x0][0x144] ;  /* 0x00005100ff097b82 */ /* 0x000e220000000800 */
[-C--:B-1----:R-:W-:Y:S01]  /*42a0*/  SHF.R.U64 R10, R4, R6.reuse, R3 ;  /* 0x00000006040a7219 */ /* 0x082fe20000001203 */
[----:B---3--:R-:W-:Y:S01]  /*42b0*/  IMAD.MOV R7, RZ, RZ, -R7 ;  /* 0x000000ffff077224 */ /* 0x008fe200078e0a07 */
[----:B------:R-:W-:Y:S01]  /*42c0*/  SHF.R.U32.HI R3, RZ, R6, R3 ;  /* 0x00000006ff037219 */ /* 0x000fe20000011603 */
[----:B------:R-:W-:-:S04]  /*42d0*/  FMUL R6, R0, UR4 ;  /* 0x0000000400067c20 */ /* 0x000fc80008400000 */
[----:B------:R-:W1:Y:S01]  /*42e0*/  LDC R21, c[0x0][0x148] ;  /* 0x00005200ff157b82 */ /* 0x000e620000000800 */
[----:B------:R3:W0:Y:S01]  /*42f0*/  F2I.U32.TRUNC.NTZ R14, R6 ;  /* 0x00000006000e7305 */ /* 0x000622000020f000 */
[-CC-:B--2---:R-:W-:Y:S02]  /*4300*/  SHF.R.U64 R13, R10, R8.reuse, R3.reuse ;  /* 0x000000080a0d7219 */ /* 0x184fe40000001203 */
[----:B------:R-:W-:-:S04]  /*4310*/  SHF.R.U32.HI R0, RZ, R8, R3 ;  /* 0x00000008ff007219 */ /* 0x000fc80000011603 */
[----:B------:R-:W2:Y:S01]  /*4320*/  LDC R24, c[0x0][0x648] ;  /* 0x00019200ff187b82 */ /* 0x000ea20000000800 */
[-CC-:B----4-:R-:W-:Y:S02]  /*4330*/  SHF.R.U64 R15, R13, R11.reuse, R0.reuse ;  /* 0x0000000b0d0f7219 */ /* 0x190fe40000001200 */
[----:B------:R-:W-:-:S03]  /*4340*/  SHF.R.U32.HI R5, RZ, R11, R0 ;  /* 0x0000000bff057219 */ /* 0x000fc60000011600 */
[----:B------:R-:W-:Y:S02]  /*4350*/  IMAD.MOV.U32 R4, RZ, RZ, R15 ;  /* 0x000000ffff047224 */ /* 0x000fe400078e000f */
[----:B------:R-:W4:Y:S01]  /*4360*/  LDC R28, c[0x0][0x638] ;  /* 0x00018e00ff1c7b82 */ /* 0x000f220000000800 */
[----:B0-----:R-:W-:-:S07]  /*4370*/  IMAD R25, R9, R7, R12 ;  /* 0x0000000709197224 */ /* 0x001fce00078e020c */
[----:B------:R-:W0:Y:S08]  /*4380*/  LDC R29, c[0x0][0x610] ;  /* 0x00018400ff1d7b82 */ /* 0x000e300000000800 */
[----:B------:R-:W0:Y:S01]  /*4390*/  LDC R30, c[0x0][0x600] ;  /* 0x00018000ff1e7b82 */ /* 0x000e220000000800 */
[----:B-123--:R-:W-:Y:S05]  /*43a0*/  @!P0 BRA `(.L_x_104) ;  /* 0x0000000000288947 */ /* 0x00efea0003800000 */
[----:B------:R-:W1:Y:S02]  /*43b0*/  LDC R0, c[0x0][0x64c] ;  /* 0x00019300ff007b82 */ /* 0x000e640000000800 */
[----:B-1----:R-:W-:-:S05]  /*43c0*/  IADD3 R3, P0, R15, R0, RZ ;  /* 0x000000000f037210 */ /* 0x002fca0007f1e0ff */
        /* <DEDUP_REMOVED lines=8> */
.L_x_104:
[----:B------:R-:W-:Y:S01]  /*4450*/  ISETP.NE.AND P0, PT, R2, 0x1, PT ;  /* 0x000000010200780c */ /* 0x000fe20003f05270 */
[----:B------:R-:W-:Y:S01]  /*4460*/  IMAD.MOV R14, RZ, RZ, -R14 ;  /* 0x000000ffff0e7224 */ /* 0x000fe200078e0a0e */
[----:B------:R-:W-:Y:S02]  /*4470*/  SHF.R.U64 R0, R4, R24, R5 ;  /* 0x0000001804007219 */ /* 0x000fe40000001205 */
[----:B------:R-:W-:Y:S02]  /*4480*/  LOP3.LUT R3, R13, R64, RZ, 0xc0, !PT ;  /* 0x000000400d037212 */ /* 0x000fe400078ec0ff */
[----:B------:R-:W-:Y:S01]  /*4490*/  LOP3.LUT R10, R10, R63, RZ, 0xc0, !PT ;  /* 0x0000003f0a0a7212 */ /* 0x000fe200078ec0ff */
[----:B------:R-:W-:Y:S02]  /*44a0*/  IMAD.MOV R4, RZ, RZ, -R0 ;  /* 0x000000ffff047224 */ /* 0x000fe400078e0a00 */
[----:B------:R-:W-:Y:S02]  /*44b0*/  IMAD R0, R60, R0, R3 ;  /* 0x000000003c007224 */ /* 0x000fe400078e0203 */
[----:B----4-:R-:W-:-:S02]  /*44c0*/  IMAD R3, R4, R28, R15 ;  /* 0x0000001c04037224 */ /* 0x010fc400078e020f */
[----:B------:R-:W-:Y:S02]  /*44d0*/  @P0 IMAD R25, R21, R14, R20 ;  /* 0x0000000e15190224 */ /* 0x000fe400078e0214 */
[----:B0-----:R-:W-:Y:S02]  /*44e0*/  IMAD R5, R3, R30, R10 ;  /* 0x0000001e03057224 */ /* 0x001fe400078e020a */
[----:B------:R-:W-:Y:S02]  /*44f0*/  IMAD R0, R0, R29, R25 ;  /* 0x0000001d00007224 */ /* 0x000fe400078e0219 */
[----:B------:R-:W-:-:S03]  /*4500*/  IMAD.MOV.U32 R4, RZ, RZ, 0x1 ;  /* 0x00000001ff047424 */ /* 0x000fc600078e00ff */
[----:B------:R-:W-:Y:S02]  /*4510*/  SEL R68, R5, R0, !P0 ;  /* 0x0000000005447207 */ /* 0x000fe40004000000 */
[----:B------:R-:W-:Y:S02]  /*4520*/  PRMT R3, R4, 0x7610, R3 ;  /* 0x0000761004037816 */ /* 0x000fe40000000003 */
[----:B------:R-:W-:-:S07]  /*4530*/  SEL R0, R0, R5, !P0 ;  /* 0x0000000500007207 */ /* 0x000fce0004000000 */
.L_x_102:
[----:B------:R-:W-:Y:S01]  /*4540*/  UIMAD.WIDE.U32 UR4, UR41, -0x45306eb3, URZ ;  /* 0xbacf914d290478a5 */ /* 0x000fe2000f8e003f */
[----:B------:R-:W-:Y:S01]  /*4550*/  LOP3.LUT P0, RZ, R3, 0xff, RZ, 0xc0, !PT ;  /* 0x000000ff03ff7812 */ /* 0x000fe2000780c0ff */
[----:B------:R-:W-:Y:S02]  /*4560*/  IMAD.MOV.U32 R69, RZ, RZ, R0 ;  /* 0x000000ffff457224 */ /* 0x000fe400078e0000 */
[----:B------:R-:W-:-:S04]  /*4570*/  UIADD3 UR4, UR41, -UR5, URZ ;  /* 0x8000000529047290 */ /* 0x000fc8000fffe03f */
[----:B------:R-:W-:-:S04]  /*4580*/  ULEA.HI UR4, UR4, UR5, URZ, 0x1f ;  /* 0x0000000504047291 */ /* 0x000fc8000f8ff83f */
[----:B------:R-:W-:-:S04]  /*4590*/  USHF.R.U32.HI UR4, URZ, 0x5, UR4 ;  /* 0x000000053f047899 */ /* 0x000fc80008011604 */
[----:B------:R-:W-:Y:S01]  /*45a0*/  UIMAD UR41, UR4, -0x25, UR41 ;  /* 0xffffffdb042978a4 */ /* 0x000fe2000f8e0229 */
[----:B------:R-:W-:Y:S11]  /*45b0*/  @P0 BRA `(.L_x_105) ;  /* 0xffffffd000bc0947 */ /* 0x000ff6000383ffff */
[----:B------:R-:W-:Y:S05]  /*45c0*/  EXIT ;  /* 0x000000000000794d */ /* 0x000fea0003800000 */
.L_x_8:
        /* <DEDUP_REMOVED lines=26> */
.L_x_107:
[----:B------:R-:W0:Y:S01]  /*4770*/  LDC.64 R30, c[0x0][0x640] ;  /* 0x00019000ff1e7b82 */ /* 0x000e220000000a00 */
[-CC-:B------:R-:W-:Y:S01]  /*4780*/  SHF.R.U64 R22, R14, R8.reuse, R15.reuse ;  /* 0x000000080e167219 */ /* 0x180fe2000000120f */
[----:B------:R-:W-:Y:S01]  /*4790*/  IMAD.MOV.U32 R27, RZ, RZ, 0x1 ;  /* 0x00000001ff1b7424 */ /* 0x000fe200078e00ff */
[----:B------:R-:W-:Y:S02]  /*47a0*/  SHF.R.U32.HI R7, RZ, R8, R15 ;  /* 0x00000008ff077219 */ /* 0x000fe4000001160f */
[----:B------:R-:W-:-:S03]  /*47b0*/  IADD3 R13, P0, RZ, -R22, RZ ;  /* 0x80000016ff0d7210 */ /* 0x000fc60007f1e0ff */
[----:B------:R-:W1:Y:S02]  /*47c0*/  LDC R12, c[0x0][0x618] ;  /* 0x00018600ff0c7b82 */ /* 0x000e640000000800 */
[----:B------:R-:W-:Y:S02]  /*47d0*/  IMAD.X R7, RZ, RZ, ~R7, P0 ;  /* 0x000000ffff077224 */ /* 0x000fe400000e0e07 */
[----:B------:R-:W-:-:S04]  /*47e0*/  IMAD.WIDE.U32 R10, R13, R24, R16 ;  /* 0x000000180d0a7225 */ /* 0x000fc800078e0010 */
[----:B------:R-:W2:Y:S01]  /*47f0*/  LDC R14, c[0x0][0x608] ;  /* 0x00018200ff0e7b82 */ /* 0x000ea20000000800 */
[----:B------:R-:W-:-:S04]  /*4800*/  IMAD R8, R7, R24, RZ ;  /* 0x0000001807087224 */ /* 0x000fc800078e02ff */
[----:B------:R-:W-:-:S03]  /*4810*/  IMAD R7, R13, R25, R8 ;  /* 0x000000190d077224 */ /* 0x000fc600078e0208 */
[----:B------:R-:W3:Y:S01]  /*4820*/  LDC R28, c[0x0][0x658] ;  /* 0x00019600ff1c7b82 */ /* 0x000ee20000000800 */
[----:B------:R-:W-:Y:S01]  /*4830*/  IMAD.IADD R7, R11, 0x1, R7 ;  /* 0x000000010b077824 */ /* 0x000fe200078e0207 */
[----:B0-----:R-:W-:Y:S01]  /*4840*/  ISETP.NE.U32.AND P0, PT, R30, RZ, PT ;  /* 0x000000ff1e00720c */ /* 0x001fe20003f05070 */
[----:B------:R-:W-:-:S03]  /*4850*/  IMAD.MOV.U32 R11, RZ, RZ, -0x1 ;  /* 0xffffffffff0b7424 */ /* 0x000fc600078e00ff */
        /* <DEDUP_REMOVED lines=8> */
[-C--:B---3--:R-:W-:Y:S02]  /*48e0*/  SHF.L.U32 R10, R11, R28.reuse, RZ ;  /* 0x0000001c0b0a7219 */ /* 0x088fe400000006ff */
[--C-:B------:R-:W-:Y:S02]  /*48f0*/  SHF.R.U64 R26, R24, R28, R7.reuse ;  /* 0x0000001c181a7219 */ /* 0x100fe40000001207 */
[----:B------:R-:W-:Y:S02]  /*4900*/  LOP3.LUT R29, RZ, R10, RZ, 0x33, !PT ;  /* 0x0000000aff1d7212 */ /* 0x000fe400078e33ff */
[----:B------:R-:W-:Y:S01]  /*4910*/  SHF.R.U32.HI R11, RZ, R28, R7 ;  /* 0x0000001cff0b7219 */ /* 0x000fe20000011607 */
[----:B------:R-:W3:Y:S01]  /*4920*/  LDC R32, c[0x0][0x610] ;  /* 0x00018400ff207b82 */ /* 0x000ee20000000800 */
[----:B------:R-:W-:Y:S01]  /*4930*/  IMAD.MOV.U32 R10, RZ, RZ, R26 ;  /* 0x000000ffff0a7224 */ /* 0x000fe200078e001a */
[----:B------:R-:W-:Y:S06]  /*4940*/  @!P0 BRA `(.L_x_108) ;  /* 0x0000000000288947 */ /* 0x000fec0003800000 */
        /* <DEDUP_REMOVED lines=10> */
.L_x_108:
[----:B------:R-:W-:Y:S02]  /*49f0*/  ISETP.NE.AND P0, PT, R2, 0x1, PT ;  /* 0x000000010200780c */ /* 0x000fe40003f05270 */
[----:B-1----:R-:W-:Y:S01]  /*4a00*/  SHF.R.U64 R8, R10, R8, R11 ;  /* 0x000000080a087219 */ /* 0x002fe2000000120b */
[----:B0-----:R-:W-:Y:S01]  /*4a10*/  VIADD R11, R21, 0xffffffff ;  /* 0xffffffff150b7836 */ /* 0x001fe20000000000 */
[----:B------:R-:W-:Y:S02]  /*4a20*/  SHF.L.U32 R27, R27, R28, RZ ;  /* 0x0000001c1b1b7219 */ /* 0x000fe400000006ff */
[----:B------:R-:W-:Y:S01]  /*4a30*/  LOP3.LUT R5, R24, R29, RZ, 0xc0, !PT ;  /* 0x0000001d18057212 */ /* 0x000fe200078ec0ff */
[----:B------:R-:W-:-:S04]  /*4a40*/  IMAD.MOV R7, RZ, RZ, -R8 ;  /* 0x000000ffff077224 */ /* 0x000fc800078e0a08 */
[----:B------:R-:W-:Y:S02]  /*4a50*/  IMAD R5, R27, R8, R5 ;  /* 0x000000081b057224 */ /* 0x000fe400078e0205 */
[----:B------:R-:W-:Y:S01]  /*4a60*/  @P0 IMAD R6, R9, R23, R4 ;  /* 0x0000001709060224 */ /* 0x000fe200078e0204 */
[----:B------:R-:W-:Y:S01]  /*4a70*/  LOP3.LUT R9, R20, R11, RZ, 0xc0, !PT ;  /* 0x0000000b14097212 */ /* 0x000fe200078ec0ff */
[----:B--2---:R-:W-:Y:S02]  /*4a80*/  IMAD R4, R7, R25, R26 ;  /* 0x0000001907047224 */ /* 0x004fe400078e021a */
[----:B---3--:R-:W-:Y:S02]  /*4a90*/  IMAD R6, R5, R32, R6 ;  /* 0x0000002005067224 */ /* 0x008fe400078e0206 */
[----:B------:R-:W-:Y:S02]  /*4aa0*/  IMAD R5, R4, R21, R9 ;  /* 0x0000001504057224 */ /* 0x000fe400078e0209 */
[----:B------:R-:W-:-:S02]  /*4ab0*/  IMAD.MOV.U32 R8, RZ, RZ, 0x1 ;  /* 0x00000001ff087424 */ /* 0x000fc400078e00ff */
[----:B------:R-:W-:Y:S01]  /*4ac0*/  IMAD.MOV.U32 R7, RZ, RZ, R22 ;  /* 0x000000ffff077224 */ /* 0x000fe200078e0016 */
[----:B------:R-:W-:Y:S02]  /*4ad0*/  SEL R21, R5, R6, !P0 ;  /* 0x0000000605157207 */ /* 0x000fe40004000000 */
[----:B------:R-:W-:-:S07]  /*4ae0*/  SEL R20, R6, R5, !P0 ;  /* 0x0000000506147207 */ /* 0x000fce0004000000 */
.L_x_106:
[----:B------:R-:W-:-:S08]  /*4af0*/  NOP ;  /* 0x0000000000007918 */ /* 0x000fd00000000000 */
[----:B------:R-:W0:-:S00]  /*4b00*/  USETMAXREG.DEALLOC.CTAPOOL 0x28 ;  /* 0x00000028000079c8 */ /* 0x000e0000080e0500 */
[----:B0-----:R-:W-:-:S13]  /*4b10*/  ISETP.NE.AND P0, PT, R3, RZ, PT ;  /* 0x000000ff0300720c */ /* 0x001fda0003f05270 */
[----:B------:R-:W-:Y:S05]  /*4b20*/  @P0 EXIT ;  /* 0x000000000000094d */ /* 0x000fea0003800000 */
[----:B------:R-:W-:Y:S01]  /*4b30*/  LOP3.LUT P0, RZ, R8, 0xff, RZ, 0xc0, !PT ;  /* 0x000000ff08ff7812 */ /* 0x000fe2000780c0ff */
[----:B------:R-:W-:Y:S02]  /*4b40*/  IMAD.MOV.U32 R3, RZ, RZ, 0x1 ;  /* 0x00000001ff037424 */ /* 0x000fe400078e00ff */
[----:B------:R-:W-:-:S10]  /*4b50*/  IMAD.MOV.U32 R8, RZ, RZ, RZ ;  /* 0x000000ffff087224 */ /* 0x000fd400078e00ff */
[----:B------:R-:W-:Y:S05]  /*4b60*/  @!P0 BRA `(.L_x_109) ;  /* 0x0000000c00348947 */ /* 0x000fea0003800000 */
[----:B------:R-:W0:Y:S01]  /*4b70*/  LDC R3, c[0x0][0x28c] ;  /* 0x0000a300ff037b82 */ /* 0x000e220000000800 */
[----:B------:R-:W1:Y:S01]  /*4b80*/  S2R R12, SR_CgaCtaId ;  /* 0x00000000000c7919 */ /* 0x000e620000008800 */
[----:B------:R-:W-:Y:S01]  /*4b90*/  ULDC UR5, c[0x0][0x658] ;  /* 0x0001960000057ab9 */ /* 0x000fe20000000800 */
[----:B------:R-:W-:Y:S01]  /*4ba0*/  UMOV UR6, 0xffffffff ;  /* 0xffffffff00067882 */ /* 0x000fe20000000000 */
[----:B------:R-:W-:Y:S01]  /*4bb0*/  BSSY B0, `(.L_x_109) ;  /* 0x00000c8000007945 */ /* 0x000fe20003800000 */
[----:B------:R-:W-:Y:S01]  /*4bc0*/  USHF.L.U32 UR6, UR6, UR5, URZ ;  /* 0x0000000506067299 */ /* 0x000fe2000800063f */
[----:B------:R-:W-:Y:S01]  /*4bd0*/  IMAD.MOV.U32 R10, RZ, RZ, 0x1 ;  /* 0x00000001ff0a7424 */ /* 0x000fe200078e00ff */
[----:B------:R-:W-:Y:S01]  /*4be0*/  LOP3.LUT R9, R18, 0x2, RZ, 0xfc, !PT ;  /* 0x0000000212097812 */ /* 0x000fe200078efcff */
[----:B------:R-:W-:Y:S01]  /*4bf0*/  IMAD.MOV.U32 R8, RZ, RZ, RZ ;  /* 0x000000ffff087224 */ /* 0x000fe200078e00ff */
[----:B------:R-:W-:Y:S01]  /*4c00*/  ULDC UR4, c[0x0][0x600] ;  /* 0x0001800000047ab9 */ /* 0x000fe20000000800 */
[----:B------:R-:W-:Y:S01]  /*4c10*/  UMOV UR7, 0x1 ;  /* 0x0000000100077882 */ /* 0x000fe20000000000 */
[----:B------:R-:W-:-:S02]  /*4c20*/  UIADD3 UR15, UR4, -0x1, URZ ;  /* 0xffffffff040f7890 */ /* 0x000fc4000fffe03f */
[----:B------:R-:W-:Y:S02]  /*4c30*/  USHF.L.U32 UR17, UR7, UR5, URZ ;  /* 0x0000000507117299 */ /* 0x000fe4000800063f */
[----:B------:R-:W-:Y:S01]  /*4c40*/  ULOP3.LUT UR16, URZ, UR6, URZ, 0x33, !UPT ;  /* 0x000000063f107292 */ /* 0x000fe2000f8e333f */
[----:B------:R-:W-:Y:S01]  /*4c50*/  ULDC.64 UR20, c[0x0][0x198] ;  /* 0x0000660000147ab9 */ /* 0x000fe20000000a00 */
[----:B0-----:R-:W-:-:S05]  /*4c60*/  VIADD R3, R3, 0x1f ;  /* 0x0000001f03037836 */ /* 0x001fca0000000000 */
[----:B------:R-:W-:-:S04]  /*4c70*/  SHF.R.S32.HI R4, RZ, 0x1f, R3 ;  /* 0x0000001fff047819 */ /* 0x000fc80000011403 */
[----:B------:R-:W-:Y:S01]  /*4c80*/  LEA.HI R11, R4, R3, RZ, 0x5 ;  /* 0x00000003040b7211 */ /* 0x000fe200078f28ff */
[C---:B-1----:R-:W-:Y:S02]  /*4c90*/  IMAD.SHL.U32 R4, R12.reuse, 0x200, RZ ;  /* 0x000002000c047824 */ /* 0x042fe400078e00ff */
[----:B------:R-:W-:Y:S01]  /*4ca0*/  IMAD.SHL.U32 R12, R12, 0x10, RZ ;  /* 0x000000100c0c7824 */ /* 0x000fe200078e00ff */
[----:B------:R-:W-:Y:S01]  /*4cb0*/  SHF.R.S32.HI R11, RZ, 0x5, R11 ;  /* 0x00000005ff0b7819 */ /* 0x000fe2000001140b */
[----:B------:R-:W-:Y:S01]  /*4cc0*/  IMAD.MOV.U32 R3, RZ, RZ, 0x1 ;  /* 0x00000001ff037424 */ /* 0x000fe200078e00ff */
[----:B------:R-:W-:Y:S02]  /*4cd0*/  LOP3.LUT R4, R4, 0x600, RZ, 0xc0, !PT ;  /* 0x0000060004047812 */ /* 0x000fe400078ec0ff */
[----:B------:R-:W-:Y:S01]  /*4ce0*/  LOP3.LUT R12, R12, 0x30, RZ, 0xc0, !PT ;  /* 0x000000300c0c7812 */ /* 0x000fe200078ec0ff */
[----:B------:R-:W-:Y:S02]  /*4cf0*/  VIADD R19, R11, 0x1 ;  /* 0x000000010b137836 */ /* 0x000fe40000000000 */
[----:B------:R-:W-:-:S07]  /*4d00*/  VIADD R13, R4, 0x25300 ;  /* 0x00025300040d7836 */ /* 0x000fce0000000000 */
.L_x_120:
[----:B------:R-:W-:-:S03]  /*4d10*/  UMOV UR4, 0xffffffff ;  /* 0xffffffff00047882 */ /* 0x000fc60000000000 */
[----:B------:R-:W-:Y:S05]  /*4d20*/  BRA.DIV UR4, `(.L_x_110) ;  /* 0x0000002204507947 */ /* 0x000fea000b800000 */
[----:B------:R-:W-:-:S13]  /*4d30*/  ELECT P6, URZ, PT ;  /* 0x00000000003f782f */ /* 0x000fda00038c0000 */
.L_x_164:
[----:B------:R-:W0:Y:S01]  /*4d40*/  LDC R4, c[0x0][0x28c] ;  /* 0x0000a300ff047b82 */ /* 0x000e220000000800 */
[----:B------:R-:W-:Y:S01]  /*4d50*/  BSSY B1, `(.L_x_111) ;  /* 0x0000038000017945 */ /* 0x000fe20003800000 */
[----:B0-----:R-:W-:-:S13]  /*4d60*/  ISETP.LT.OR P6, PT, R4, 0x1, !P6 ;  /* 0x000000010400780c */ /* 0x001fda00077c1670 */
[----:B------:R-:W-:Y:S05]  /*4d70*/  @P6 BRA `(.L_x_112) ;  /* 0x0000000000d46947 */ /* 0x000fea0003800000 */
[----:B------:R-:W-:Y:S02]  /*4d80*/  IMAD.SHL.U32 R20, R20, 0x80, RZ ;  /* 0x0000008014147824 */ /* 0x000fe400078e00ff */
[----:B------:R-:W-:Y:S02]  /*4d90*/  IMAD R21, R21, 0x40, R12 ;  /* 0x0000004015157824 */ /* 0x000fe400078e020c */
[----:B------:R-:W-:Y:S02]  /*4da0*/  IMAD.MOV.U32 R22, RZ, RZ, RZ ;  /* 0x000000ffff167224 */ /* 0x000fe400078e00ff */
[----:B------:R-:W-:Y:S02]  /*4db0*/  IMAD.MOV.U32 R4, RZ, RZ, R19 ;  /* 0x000000ffff047224 */ /* 0x000fe400078e0013 */
[----:B------:R-:W-:Y:S02]  /*4dc0*/  IMAD.MOV.U32 R5, RZ, RZ, R3 ;  /* 0x000000ffff057224 */ /* 0x000fe400078e0003 */
[----:B------:R-:W-:-:S07]  /*4dd0*/  IMAD.MOV.U32 R6, RZ, RZ, R8 ;  /* 0x000000ffff067224 */ /* 0x000fce00078e0008 */
.L_x_115:
[----:B------:R-:W0:Y:S01]  /*4de0*/  S2R R15, SR_CgaCtaId ;  /* 0x00000000000f7919 */ /* 0x000e220000008800 */
[----:B------:R-:W-:Y:S02]  /*4df0*/  MOV R14, 0x400 ;  /* 0x00000400000e7802 */ /* 0x000fe40000000f00 */
[----:B------:R-:W-:Y:S02]  /*4e00*/  ISETP.NE.AND P1, PT, R0, RZ, PT ;  /* 0x000000ff0000720c */ /* 0x000fe40003f25270 */
[----:B0-----:R-:W-:Y:S02]  /*4e10*/  LEA R25, R15, R14, 0x18 ;  /* 0x0000000e0f197211 */ /* 0x001fe400078ec0ff */
[----:B------:R-:W-:-:S09]  /*4e20*/  SHF.L.U32 R14, R5, 0x1f, RZ ;  /* 0x0000001f050e7819 */ /* 0x000fd200000006ff */
[----:B------:R-:W0:Y:S01]  /*4e30*/  @!P1 LDC R15, c[0x0][0x500] ;  /* 0x00014000ff0f9b82 */ /* 0x000e220000000800 */
[----:B------:R-:W-:-:S04]  /*4e40*/  IMAD R23, R6, 0x8, R25 ;  /* 0x0000000806177824 */ /* 0x000fc800078e0219 */
[----:B------:R-:W1:Y:S02]  /*4e50*/  SYNCS.PHASECHK.TRANS64.TRYWAIT P0, [R23+URZ+0x128], R14 ;  /* 0x0001280e170075a7 */ /* 0x000e64000800017f */
[----:B-1----:R-:W-:Y:S05]  /*4e60*/  @!P0 BRA `(.L_x_113) ;  /* 0x0000002000208947 */ /* 0x002fea0003800000 */
.L_x_165:
[----:B-1----:R-:W-:Y:S01]  /*4e70*/  PRMT R14, R9, 0x9910, RZ ;  /* 0x00009910090e7816 */ /* 0x002fe200000000ff */
[----:B0-----:R0:W-:Y:S03]  /*4e80*/  @!P1 SYNCS.ARRIVE.TRANS64 RZ, [R23+URZ], R15 ;  /* 0x0000000f17ff99a7 */ /* 0x0011e6000800003f */
[----:B------:R-:W-:-:S13]  /*4e90*/  ISETP.NE.AND P0, PT, R14, 0x2, PT ;  /* 0x000000020e00780c */ /* 0x000fda0003f05270 */
[----:B0-----:R-:W-:Y:S05]  /*4ea0*/  @P0 BRA `(.L_x_114) ;  /* 0x0000000000040947 */ /* 0x001fea0003800000 */
[----:B------:R-:W-:Y:S01]  /*4eb0*/  BPT.TRAP 0x1 ;  /* 0x000000040000795c */ /* 0x000fe20000300000 */
.L_x_114:
[----:B------:R-:W-:Y:S01]  /*4ec0*/  R2UR UR13, R25 ;  /* 0x00000000190d72ca */ /* 0x000fe200000e0000 */
[C---:B------:R-:W-:Y:S01]  /*4ed0*/  IMAD R25, R6.reuse, 0x1000, R25 ;  /* 0x0000100006197824 */ /* 0x040fe200078e0219 */
[----:B------:R-:W-:Y:S01]  /*4ee0*/  R2UR UR9, R23 ;  /* 0x00000000170972ca */ /* 0x000fe200000e0000 */
[----:B------:R-:W-:Y:S01]  /*4ef0*/  IMAD R14, R6, 0x800, R13 ;  /* 0x00000800060e7824 */ /* 0x000fe200078e020d */
[----:B------:R-:W-:Y:S01]  /*4f00*/  UIADD3 UR4, UP0, UR20, 0xf0, URZ ;  /* 0x000000f014047890 */ /* 0x000fe2000ff1e03f */
[----:B------:R-:W-:Y:S01]  /*4f10*/  VIADD R4, R4, 0xffffffff ;  /* 0xffffffff04047836 */ /* 0x000fe20000000000 */
[----:B------:R-:W-:Y:S01]  /*4f20*/  R2UR UR5, R25 ;  /* 0x00000000190572ca */ /* 0x000fe200000e0000 */
[----:B------:R-:W-:Y:S01]  /*4f30*/  UIADD3 UR22, UP1, UR20, 0x1f0, URZ ;  /* 0x000001f014167890 */ /* 0x000fe2000ff3e03f */
[----:B------:R-:W-:Y:S01]  /*4f40*/  R2UR UR8, R14 ;  /* 0x000000000e0872ca */ /* 0x000fe200000e0000 */
[----:B------:R-:W-:Y:S01]  /*4f50*/  VIADD R6, R6, 0x1 ;  /* 0x0000000106067836 */ /* 0x000fe20000000000 */
[----:B------:R-:W-:Y:S01]  /*4f60*/  R2UR UR11, R20 ;  /* 0x00000000140b72ca */ /* 0x000fe200000e0000 */
[----:B------:R-:W-:Y:S01]  /*4f70*/  UIADD3.X UR23, URZ, UR21, URZ, UP1, !UPT ;  /* 0x000000153f177290 */ /* 0x000fe20008ffe43f */
[----:B------:R-:W-:Y:S01]  /*4f80*/  R2UR UR10, R22 ;  /* 0x00000000160a72ca */ /* 0x000fe200000e0000 */
[----:B------:R-:W-:Y:S01]  /*4f90*/  UMOV UR6, 0x0 ;  /* 0x0000000000067882 */ /* 0x000fe20000000000 */
[----:B------:R-:W-:Y:S01]  /*4fa0*/  R2UR UR12, R7 ;  /* 0x00000000070c72ca */ /* 0x000fe200000e0000 */
[----:B------:R-:W-:Y:S01]  /*4fb0*/  UMOV UR7, 0x10000000 ;  /* 0x1000000000077882 */ /* 0x000fe20000000000 */
[----:B------:R-:W-:Y:S01]  /*4fc0*/  R2UR UR18, R21 ;  /* 0x00000000151272ca */ /* 0x000fe200000e0000 */
[----:B------:R-:W-:Y:S01]  /*4fd0*/  UMOV UR19, 0xf0000 ;  /* 0x000f000000137882 */ /* 0x000fe20000000000 */
[----:B------:R-:W-:Y:S01]  /*4fe0*/  ISETP.GT.AND P1, PT, R4, 0x1, PT ;  /* 0x000000010400780c */ /* 0x000fe20003f24270 */
[----:B------:R-:W-:Y:S01]  /*4ff0*/  UIADD3 UR14, UR5, 0x300, URZ ;  /* 0x00000300050e7890 */ /* 0x000fe2000fffe03f */
[----:B------:R-:W-:Y:S01]  /*5000*/  ISETP.NE.AND P0, PT, R6, 0x25, PT ;  /* 0x000000250600780c */ /* 0x000fe20003f05270 */
[----:B------:R-:W-:Y:S01]  /*5010*/  UIADD3.X UR5, URZ, UR21, URZ, UP0, !UPT ;  /* 0x000000153f057290 */ /* 0x000fe200087fe43f */
[----:B------:R-:W-:Y:S01]  /*5020*/  VIADD R22, R22, 0x20 ;  /* 0x0000002016167836 */ /* 0x000fe20000000000 */
[----:B------:R-:W-:Y:S01]  /*5030*/  UIADD3 UR13, UR13, UR8, URZ ;  /* 0x000000080d0d7290 */ /* 0x000fe2000fffe03f */
[----:B------:R-:W-:-:S02]  /*5040*/  SEL R14, RZ, 0x1, P0 ;  /* 0x00000001ff0e7807 */ /* 0x000fc40000000000 */
[----:B------:R-:W-:Y:S01]  /*5050*/  UMOV UR8, UR14 ;  /* 0x0000000e00087c82 */ /* 0x000fe20008000000 */
[----:B------:R-:W-:Y:S02]  /*5060*/  SEL R6, R6, RZ, P0 ;  /* 0x000000ff06067207 */ /* 0x000fe40000000000 */
[----:B------:R-:W-:Y:S01]  /*5070*/  LOP3.LUT R5, R5, R14, RZ, 0x3c, !PT ;  /* 0x0000000e05057212 */ /* 0x000fe200078e3cff */
[----:B------:R0:W-:Y:S02]  /*5080*/  UTMALDG.3D [UR8], [UR4], desc[UR6] ;  /* 0x00000608040075b4 */ /* 0x0001e40008011000 */
[----:B0-----:R-:W-:Y:S01]  /*5090*/  UMOV UR11, UR18 ;  /* 0x00000012000b7c82 */ /* 0x001fe20008000000 */
[----:B------:R-:W-:Y:S02]  /*50a0*/  UMOV UR8, UR13 ;  /* 0x0000000d00087c82 */ /* 0x000fe40008000000 */
[----:B------:R0:W-:Y:S02]  /*50b0*/  UTMALDG.3D.MULTICAST [UR8], [UR22], UR19, desc[UR6] ;  /* 0x00000608160073b4 */ /* 0x0001e40008011813 */
[----:B0-----:R-:W-:Y:S05]  /*50c0*/  @P1 BRA `(.L_x_115) ;  /* 0xfffffffc00441947 */ /* 0x001fea000383ffff */
.L_x_112:
[----:B------:R-:W-:Y:S05]  /*50d0*/  BSYNC B1 ;  /* 0x0000000000017941 */ /* 0x000fea0003800000 */
.L_x_111:
[----:B------:R-:W-:Y:S01]  /*50e0*/  LOP3.LUT P1, RZ, R10, 0xff, RZ, 0xc0, !PT ;  /* 0x000000ff0aff7812 */ /* 0x000fe2000782c0ff */
[C---:B------:R-:W-:Y:S01]  /*50f0*/  IMAD.IADD R15, R11.reuse, 0x1, R8 ;  /* 0x000000010b0f7824 */ /* 0x040fe200078e0208 */
[----:B------:R-:W-:Y:S01]  /*5100*/  ULDC.64 UR4, c[0x0][0x650] ;  /* 0x0001940000047ab9 */ /* 0x000fe20000000a00 */
[----:B------:R-:W-:Y:S01]  /*5110*/  ISETP.GE.U32.AND P2, PT, R11, 0x25, PT ;  /* 0x000000250b00780c */ /* 0x000fe20003f46070 */
[----:B------:R-:W-:Y:S01]  /*5120*/  BSSY B1, `(.L_x_116) ;  /* 0x000006e000017945 */ /* 0x000fe20003800000 */
[C---:B------:R-:W-:Y:S01]  /*5130*/  IMAD.WIDE.U32 R4, R15.reuse, -0x45306eb3, RZ ;  /* 0xbacf914d0f047825 */ /* 0x040fe200078e00ff */
[----:B------:R-:W-:Y:S02]  /*5140*/  ISETP.GT.U32.AND P0, PT, R15, 0x24, PT ;  /* 0x000000240f00780c */ /* 0x000fe40003f04070 */
[----:B------:R-:W-:Y:S01]  /*5150*/  PRMT R10, RZ, 0x7610, R10 ;  /* 0x00007610ff0a7816 */ /* 0x000fe2000000000a */
[----:B------:R-:W-:Y:S01]  /*5160*/  IMAD.MOV.U32 R20, RZ, RZ, -0x1 ;  /* 0xffffffffff147424 */ /* 0x000fe200078e00ff */
[----:B------:R-:W-:Y:S01]  /*5170*/  ISETP.LT.U32.AND P0, PT, R11, 0x25, P0 ;  /* 0x000000250b00780c */ /* 0x000fe20000701070 */
[----:B------:R-:W-:-:S02]  /*5180*/  IMAD.MOV.U32 R21, RZ, RZ, -0x1 ;  /* 0xffffffffff157424 */ /* 0x000fc400078e00ff */
[----:B------:R-:W0:Y:S01]  /*5190*/  @P1 S2R R7, SR_CgaCtaId ;  /* 0x0000000000071919 */ /* 0x000e220000008800 */
[----:B------:R-:W-:Y:S02]  /*51a0*/  SEL R4, RZ, 0x1, !P0 ;  /* 0x00000001ff047807 */ /* 0x000fe40004000000 */
[----:B------:R-:W-:Y:S02]  /*51b0*/  IADD3 R16, P0, R16, UR36, RZ ;  /* 0x0000002410107c10 */ /* 0x000fe4000ff1e0ff */
[----:B------:R-:W-:Y:S02]  /*51c0*/  @P1 MOV R6, 0x400 ;  /* 0x0000040000061802 */ /* 0x000fe40000000f00 */
[----:B------:R-:W-:Y:S02]  /*51d0*/  IADD3.X R17, R17, UR42, RZ, P0, !PT ;  /* 0x0000002a11117c10 */ /* 0x000fe400087fe4ff */
[----:B------:R-:W-:Y:S02]  /*51e0*/  ISETP.GE.U32.AND P0, PT, R16, UR4, PT ;  /* 0x0000000410007c0c */ /* 0x000fe4000bf06070 */
[----:B------:R-:W-:-:S02]  /*51f0*/  LOP3.LUT R3, R3, R4, RZ, 0x3c, !PT ;  /* 0x0000000403037212 */ /* 0x000fc400078e3cff */
[----:B------:R-:W-:Y:S02]  /*5200*/  ISETP.GE.U32.AND.EX P0, PT, R17, UR5, PT, P0 ;  /* 0x0000000511007c0c */ /* 0x000fe4000bf06100 */
[----:B------:R-:W-:Y:S02]  /*5210*/  PRMT R4, RZ, 0x7610, R4 ;  /* 0x00007610ff047816 */ /* 0x000fe40000000004 */
[----:B0-----:R-:W-:Y:S01]  /*5220*/  @P1 LEA R6, R7, R6, 0x18 ;  /* 0x0000000607061211 */ /* 0x001fe200078ec0ff */
[----:B------:R-:W-:-:S03]  /*5230*/  IMAD.IADD R7, R15, 0x1, -R5 ;  /* 0x000000010f077824 */ /* 0x000fc600078e0a05 */
[----:B------:R0:W-:Y:S02]  /*5240*/  @P1 SYNCS.ARRIVE.TRANS64.A1T0 RZ, [R6+URZ+0x268], RZ ;  /* 0x000268ff06ff19a7 */ /* 0x0001e4000810003f */
[----:B------:R-:W-:-:S04]  /*5250*/  LEA.HI R7, R7, R5, RZ, 0x1f ;  /* 0x0000000507077211 */ /* 0x000fc800078ff8ff */
[----:B------:R-:W-:Y:S01]  /*5260*/  SHF.R.U32.HI R8, RZ, 0x5, R7 ;  /* 0x00000005ff087819 */ /* 0x000fe20000011607 */
[----:B------:R-:W-:-:S03]  /*5270*/  IMAD.MOV.U32 R7, RZ, RZ, -0x1 ;  /* 0xffffffffff077424 */ /* 0x000fc600078e00ff */
[----:B------:R-:W-:Y:S01]  /*5280*/  @P2 LOP3.LUT R3, R3, 0x1, R8, 0x78, !PT ;  /* 0x0000000103032812 */ /* 0x000fe200078e7808 */
[----:B------:R-:W-:Y:S01]  /*5290*/  IMAD R8, R8, -0x25, R15 ;  /* 0xffffffdb08087824 */ /* 0x000fe200078e020f */
[----:B0-----:R-:W-:Y:S06]  /*52a0*/  @P0 BRA `(.L_x_117) ;  /* 0x0000000400540947 */ /* 0x001fec0003800000 */
[----:B------:R-:W0:Y:S01]  /*52b0*/  S2R R15, SR_CTAID.X ;  /* 0x00000000000f7919 */ /* 0x000e220000002500 */
[----:B------:R-:W-:Y:S01]  /*52c0*/  ULDC.64 UR4, c[0x0][0x628] ;  /* 0x00018a0000047ab9 */ /* 0x000fe20000000a00 */
[----:B------:R-:W-:Y:S01]  /*52d0*/  ULDC UR7, c[0x0][0x630] ;  /* 0x00018c0000077ab9 */ /* 0x000fe20000000800 */
[----:B------:R-:W-:Y:S01]  /*52e0*/  ISETP.NE.U32.AND P0, PT, RZ, UR4, PT ;  /* 0x00000004ff007c0c */ /* 0x000fe2000bf05070 */
[----:B------:R-:W1:Y:S01]  /*52f0*/  S2R R20, SR_CTAID.Y ;  /* 0x0000000000147919 */ /* 0x000e620000002600 */
[----:B------:R-:W-:Y:S01]  /*5300*/  ULDC UR8, c[0x0][0x150] ;  /* 0x0000540000087ab9 */ /* 0x000fe20000000800 */
[----:B------:R-:W-:Y:S01]  /*5310*/  IMAD.MOV.U32 R4, RZ, RZ, R16 ;  /* 0x000000ffff047224 */ /* 0x000fe200078e0010 */
[----:B------:R-:W-:Y:S01]  /*5320*/  ISETP.NE.AND.EX P0, PT, RZ, UR5, PT, P0 ;  /* 0x00000005ff007c0c */ /* 0x000fe2000bf05300 */
[----:B------:R-:W-:Y:S01]  /*5330*/  IMAD.MOV.U32 R5, RZ, RZ, R17 ;  /* 0x000000ffff057224 */ /* 0x000fe200078e0011 */
[----:B0-----:R-:W-:-:S11]  /*5340*/  I2FP.F32.U32 R22, R15 ;  /* 0x0000000f00167245 */ /* 0x001fd60000201000 */
[----:B------:R-:W-:Y:S05]  /*5350*/  @!P0 BRA `(.L_x_118) ;  /* 0x0000000000288947 */ /* 0x000fea0003800000 */
[----:B------:R-:W-:Y:S02]  /*5360*/  ULDC UR6, c[0x0][0x634] ;  /* 0x00018d0000067ab9 */ /* 0x000fe40000000800 */
[----:B------:R-:W-:-:S05]  /*5370*/  IADD3 R5, P0, R16, UR6, RZ ;  /* 0x0000000610057c10 */ /* 0x000fca000ff1e0ff */
[----:B------:R-:W-:-:S04]  /*5380*/  IMAD.X R21, RZ, RZ, R17, P0 ;  /* 0x000000ffff157224 */ /* 0x000fc800000e0611 */
[----:B------:R-:W-:-:S04]  /*5390*/  IMAD.WIDE.U32 R6, R21, UR4, RZ ;  /* 0x0000000415067c25 */ /* 0x000fc8000f8e00ff */
[----:B------:R-:W-:-:S04]  /*53a0*/  IMAD.WIDE.U32 R6, P0, R5, UR5, R6 ;  /* 0x0000000505067c25 */ /* 0x000fc8000f800006 */
[----:B------:R-:W-:-:S04]  /*53b0*/  IMAD.WIDE.U32 R4, R5, UR4, RZ ;  /* 0x0000000405047c25 */ /* 0x000fc8000f8e00ff */
[----:B------:R-:W-:Y:S01]  /*53c0*/  IMAD.MOV.U32 R4, RZ, RZ, R7 ;  /* 0x000000ffff047224 */ /* 0x000fe200078e0007 */
[----:B------:R-:W-:Y:S01]  /*53d0*/  IADD3 RZ, P1, R5, R6, RZ ;  /* 0x0000000605ff7210 */ /* 0x000fe20007f3e0ff */
[----:B------:R-:W-:-:S04]  /*53e0*/  IMAD.X R5, RZ, RZ, RZ, P0 ;  /* 0x000000ffff057224 */ /* 0x000fc800000e06ff */
[----:B------:R-:W-:-:S08]  /*53f0*/  IMAD.WIDE.U32.X R4, R21, UR5, R4, P1 ;  /* 0x0000000515047c25 */ /* 0x000fd000088e0404 */
.L_x_118:
[--C-:B------:R-:W-:Y:S01]  /*5400*/  SHF.R.U64 R14, R4, UR7, R5.reuse ;  /* 0x00000007040e7c19 */ /* 0x100fe20008001205 */
[----:B------:R-:W-:Y:S01]  /*5410*/  FMUL R22, R22, UR8 ;  /* 0x0000000816167c20 */ /* 0x000fe20008400000 */
[----:B------:R-:W-:Y:S01]  /*5420*/  SHF.R.U32.HI R4, RZ, UR7, R5 ;  /* 0x00000007ff047c19 */ /* 0x000fe20008011605 */
[----:B------:R-:W0:Y:S01]  /*5430*/  LDC R6, c[0x0][0x144] ;  /* 0x00005100ff067b82 */ /* 0x000e220000000800 */
[----:B------:R-:W-:Y:S01]  /*5440*/  IADD3 R5, P0, RZ, -R14, RZ ;  /* 0x8000000eff057210 */ /* 0x000fe20007f1e0ff */
[----:B------:R-:W-:Y:S01]  /*5450*/  ULDC UR6, c[0x0][0x154] ;  /* 0x0000550000067ab9 */ /* 0x000fe20000000800 */
[----:B-1----:R-:W-:Y:S01]  /*5460*/  I2FP.F32.U32 R7, R20 ;  /* 0x0000001400077245 */ /* 0x002fe20000201000 */
[----:B------:R-:W1:Y:S01]  /*5470*/  F2I.U32.TRUNC.NTZ R22, R22 ;  /* 0x0000001600167305 */ /* 0x000e62000020f000 */
[----:B------:R-:W-:Y:S01]  /*5480*/  ULDC.64 UR4, c[0x0][0x620] ;  /* 0x0001880000047ab9 */ /* 0x000fe20000000a00 */
[----:B------:R-:W-:Y:S01]  /*5490*/  IMAD.X R4, RZ, RZ, ~R4, P0 ;  /* 0x000000ffff047224 */ /* 0x000fe200000e0e04 */
[----:B------:R-:W-:Y:S01]  /*54a0*/  ISETP.NE.AND P2, PT, R2, 0x1, PT ;  /* 0x000000010200780c */ /* 0x000fe20003f45270 */
[----:B------:R-:W-:Y:S01]  /*54b0*/  FMUL R23, R7, UR6 ;  /* 0x0000000607177c20 */ /* 0x000fe20008400000 */
[----:B------:R-:W2:Y:S01]  /*54c0*/  LDC R25, c[0x0][0x148] ;  /* 0x00005200ff197b82 */ /* 0x000ea20000000800 */
[----:B------:R-:W-:Y:S01]  /*54d0*/  IMAD R4, R4, UR4, RZ ;  /* 0x0000000404047c24 */ /* 0x000fe2000f8e02ff */
[----:B------:R-:W-:-:S02]  /*54e0*/  ULDC.64 UR6, c[0x0][0x640] ;  /* 0x0001900000067ab9 */ /* 0x000fc40000000a00 */
[----:B------:R-:W-:Y:S01]  /*54f0*/  ISETP.NE.U32.AND P0, PT, RZ, UR6, PT ;  /* 0x00000006ff007c0c */ /* 0x000fe2000bf05070 */
[----:B------:R-:W3:Y:S01]  /*5500*/  F2I.U32.TRUNC.NTZ R23, R23 ;  /* 0x0000001700177305 */ /* 0x000ee2000020f000 */
[C---:B------:R-:W-:Y:S02]  /*5510*/  IMAD R7, R5.reuse, UR5, R4 ;  /* 0x0000000505077c24 */ /* 0x040fe4000f8e0204 */
[----:B------:R-:W-:Y:S01]  /*5520*/  IMAD.WIDE.U32 R4, R5, UR4, R16 ;  /* 0x0000000405047c25 */ /* 0x000fe2000f8e0010 */
[----:B------:R-:W-:Y:S01]  /*5530*/  ULDC UR4, c[0x0][0x618] ;  /* 0x0001860000047ab9 */ /* 0x000fe20000000800 */
[----:B------:R-:W-:Y:S02]  /*5540*/  ISETP.NE.AND.EX P0, PT, RZ, UR7, PT, P0 ;  /* 0x00000007ff007c0c */ /* 0x000fe4000bf05300 */
[----:B------:R-:W-:Y:S02]  /*5550*/  IMAD.IADD R5, R5, 0x1, R7 ;  /* 0x0000000105057824 */ /* 0x000fe400078e0207 */
[----:B-1----:R-:W-:-:S03]  /*5560*/  IMAD.MOV R22, RZ, RZ, -R22 ;  /* 0x000000ffff167224 */ /* 0x002fc600078e0a16 */
[----:B------:R-:W-:Y:S01]  /*5570*/  SHF.R.U64 R21, R4, UR4, R5 ;  /* 0x0000000404157c19 */ /* 0x000fe20008001205 */
[----:B0-----:R-:W-:Y:S01]  /*5580*/  IMAD R15, R6, R22, R15 ;  /* 0x00000016060f7224 */ /* 0x001fe200078e020f */
[----:B------:R-:W-:Y:S01]  /*5590*/  SHF.R.U32.HI R4, RZ, UR4, R5 ;  /* 0x00000004ff047c19 */ /* 0x000fe20008011605 */
[----:B------:R-:W-:Y:S01]  /*55a0*/  ULDC UR4, c[0x0][0x608] ;  /* 0x0001820000047ab9 */ /* 0x000fe20000000800 */
[----:B---3--:R-:W-:Y:S02]  /*55b0*/  IMAD.MOV R6, RZ, RZ, -R23 ;  /* 0x000000ffff067224 */ /* 0x008fe400078e0a17 */
[--C-:B------:R-:W-:Y:S02]  /*55c0*/  SHF.R.U64 R22, R21, UR4, R4.reuse ;  /* 0x0000000415167c19 */ /* 0x100fe40008001204 */
[----:B------:R-:W-:Y:S01]  /*55d0*/  SHF.R.U32.HI R5, RZ, UR4, R4 ;  /* 0x00000004ff057c19 */ /* 0x000fe20008011604 */
[----:B------:R-:W-:Y:S01]  /*55e0*/  ULDC UR4, c[0x0][0x658] ;  /* 0x0001960000047ab9 */ /* 0x000fe20000000800 */
[----:B--2---:R-:W-:-:S02]  /*55f0*/  @P2 IMAD R15, R25, R6, R20 ;  /* 0x00000006190f2224 */ /* 0x004fc400078e0214 */
[--C-:B------:R-:W-:Y:S02]  /*5600*/  SHF.R.U64 R20, R22, UR4, R5.reuse ;  /* 0x0000000416147c19 */ /* 0x100fe40008001205 */
[----:B------:R-:W-:-:S03]  /*5610*/  SHF.R.U32.HI R23, RZ, UR4, R5 ;  /* 0x00000004ff177c19 */ /* 0x000fc60008011605 */
[----:B------:R-:W-:Y:S02]  /*5620*/  IMAD.MOV.U32 R6, RZ, RZ, R20 ;  /* 0x000000ffff067224 */ /* 0x000fe400078e0014 */
[----:B------:R-:W-:Y:S01]  /*5630*/  IMAD.MOV.U32 R5, RZ, RZ, R23 ;  /* 0x000000ffff057224 */ /* 0x000fe200078e0017 */
[----:B------:R-:W-:Y:S06]  /*5640*/  @!P0 BRA `(.L_x_119) ;  /* 0x00000000002c8947 */ /* 0x000fec0003800000 */
        /* <DEDUP_REMOVED lines=9> */
[----:B------:R-:W-:-:S04]  /*56e0*/  IMAD.WIDE.U32.X R4, R23, UR7, R4, P1 ;  /* 0x0000000717047c25 */ /* 0x000fc800088e0404 */
[----:B------:R-:W-:-:S07]  /*56f0*/  IMAD.MOV.U32 R6, RZ, RZ, R4 ;  /* 0x000000ffff067224 */ /* 0x000fce00078e0004 */
.L_x_119:
[----:B------:R-:W-:Y:S01]  /*5700*/  ULDC UR4, c[0x0][0x648] ;  /* 0x0001920000047ab9 */ /* 0x000fe20000000800 */
[----:B------:R-:W-:Y:S01]  /*5710*/  LOP3.LUT R4, R22, UR16, RZ, 0xc0, !PT ;  /* 0x0000001016047c12 */ /* 0x000fe2000f8ec0ff */
[----:B------:R-:W-:Y:S01]  /*5720*/  ULDC UR5, c[0x0][0x610] ;  /* 0x0001840000057ab9 */ /* 0x000fe20000000800 */
[----:B------:R-:W-:Y:S01]  /*5730*/  SHF.R.U64 R5, R6, UR4, R5 ;  /* 0x0000000406057c19 */ /* 0x000fe20008001205 */
[----:B------:R-:W-:Y:S01]  /*5740*/  ULDC UR4, c[0x0][0x638] ;  /* 0x00018e0000047ab9 */ /* 0x000fe20000000800 */
[----:B------:R-:W-:-:S03]  /*5750*/  LOP3.LUT R21, R21, UR15, RZ, 0xc0, !PT ;  /* 0x0000000f15157c12 */ /* 0x000fc6000f8ec0ff */
[----:B------:R-:W-:Y:S02]  /*5760*/  IMAD.MOV R7, RZ, RZ, -R5 ;  /* 0x000000ffff077224 */ /* 0x000fe400078e0a05 */
[----:B------:R-:W-:Y:S02]  /*5770*/  IMAD R4, R5, UR17, R4 ;  /* 0x0000001105047c24 */ /* 0x000fe4000f8e0204 */
[----:B------:R-:W-:Y:S01]  /*5780*/  IMAD R20, R7, UR4, R20 ;  /* 0x0000000407147c24 */ /* 0x000fe2000f8e0214 */
[----:B------:R-:W-:Y:S01]  /*5790*/  ULDC UR4, c[0x0][0x600] ;  /* 0x0001800000047ab9 */ /* 0x000fe20000000800 */
[----:B------:R-:W-:Y:S02]  /*57a0*/  IMAD R15, R4, UR5, R15 ;  /* 0x00000005040f7c24 */ /* 0x000fe4000f8e020f */
[----:B------:R-:W-:Y:S02]  /*57b0*/  IMAD R20, R20, UR4, R21 ;  /* 0x0000000414147c24 */ /* 0x000fe4000f8e0215 */
[----:B------:R-:W-:-:S02]  /*57c0*/  IMAD.MOV.U32 R4, RZ, RZ, 0x1 ;  /* 0x00000001ff047424 */ /* 0x000fc400078e00ff */
[----:B------:R-:W-:Y:S01]  /*57d0*/  IMAD.MOV.U32 R7, RZ, RZ, R14 ;  /* 0x000000ffff077224 */ /* 0x000fe200078e000e */
[----:B------:R-:W-:Y:S02]  /*57e0*/  SEL R21, R20, R15, !P2 ;  /* 0x0000000f14157207 */ /* 0x000fe40005000000 */
[----:B------:R-:W-:-:S07]  /*57f0*/  SEL R20, R15, R20, !P2 ;  /* 0x000000140f147207 */ /* 0x000fce0005000000 */
.L_x_117:
[----:B------:R-:W-:Y:S05]  /*5800*/  BSYNC B1 ;  /* 0x0000000000017941 */ /* 0x000fea0003800000 */
.L_x_116:
[----:B------:R-:W-:-:S13]  /*5810*/  LOP3.LUT P0, RZ, R4, 0xff, RZ, 0xc0, !PT ;  /* 0x000000ff04ff7812 */ /* 0x000fda000780c0ff */
[----:B------:R-:W-:Y:S05]  /*5820*/  @P0 BRA `(.L_x_120) ;  /* 0xfffffff400380947 */ /* 0x000fea000383ffff */
[----:B------:R-:W-:Y:S05]  /*5830*/  BSYNC B0 ;  /* 0x0000000000007941 */ /* 0x000fea0003800000 */
.L_x_109:
[----:B------:R-:W-:-:S03]  /*5840*/  UMOV UR4, 0xffffffff ;  /* 0xffffffff00047882 */ /* 0x000fc60000000000 */
[----:B------:R-:W-:Y:S05]  /*5850*/  BRA.DIV UR4, `(.L_x_121) ;  /* 0x0000001604b87947 */ /* 0x000fea000b800000 */
[----:B------:R-:W-:-:S13]  /*5860*/  ELECT P6, URZ, PT ;  /* 0x00000000003f782f */ /* 0x000fda00038c0000 */
.L_x_168:
[----:B------:R-:W-:Y:S04]  /*5870*/  BSSY B0, `(.L_x_122) ;  /* 0x0000154000007945 */ /* 0x000fe80003800000 */
[----:B------:R-:W-:Y:S05]  /*5880*/  @!P6 BRA `(.L_x_123) ;  /* 0x000000140048e947 */ /* 0x000fea0003800000 */
[----:B------:R-:W-:-:S04]  /*5890*/  LOP3.LUT R18, R18, 0x2, RZ, 0xfc, !PT ;  /* 0x0000000212127812 */ /* 0x000fc800078efcff */
[----:B------:R-:W-:-:S13]  /*58a0*/  ISETP.NE.AND P0, PT, R18, 0x3, PT ;  /* 0x000000031200780c */ /* 0x000fda0003f05270 */
[----:B------:R-:W-:Y:S05]  /*58b0*/  @!P0 BRA `(.L_x_124) ;  /* 0x0000000000048947 */ /* 0x000fea0003800000 */
[----:B------:R-:W-:Y:S01]  /*58c0*/  BPT.TRAP 0x1 ;  /* 0x000000040000795c */ /* 0x000fe20000300000 */
.L_x_124:
[----:B------:R-:W0:Y:S01]  /*58d0*/  S2R R5, SR_CgaCtaId ;  /* 0x0000000000057919 */ /* 0x000e220000008800 */
[----:B------:R-:W-:Y:S02]  /*58e0*/  MOV R0, 0x400 ;  /* 0x0000040000007802 */ /* 0x000fe40000000f00 */
[----:B------:R-:W-:Y:S02]  /*58f0*/  SHF.L.U32 R2, R3, 0x1f, RZ ;  /* 0x0000001f03027819 */ /* 0x000fe400000006ff */
[----:B0-----:R-:W-:-:S05]  /*5900*/  LEA R5, R5, R0, 0x18 ;  /* 0x0000000005057211 */ /* 0x001fca00078ec0ff */
[----:B------:R-:W-:-:S04]  /*5910*/  VIADD R5, R5, 0x128 ;  /* 0x0000012805057836 */ /* 0x000fc80000000000 */
[C---:B------:R-:W-:Y:S02]  /*5920*/  IMAD R7, R8.reuse, 0x8, R5 ;  /* 0x0000000808077824 */ /* 0x040fe400078e0205 */
[----:B------:R-:W-:Y:S02]  /*5930*/  VIADD R8, R8, 0x1 ;  /* 0x0000000108087836 */ /* 0x000fe40000000000 */
[----:B------:R-:W0:Y:S03]  /*5940*/  SYNCS.PHASECHK.TRANS64.TRYWAIT P0, [R7+URZ], R2 ;  /* 0x00000002070075a7 */ /* 0x000e26000800017f */
[----:B------:R-:W-:-:S04]  /*5950*/  ISETP.NE.AND P1, PT, R8, 0x25, PT ;  /* 0x000000250800780c */ /* 0x000fc80003f25270 */
[----:B------:R-:W-:Y:S02]  /*5960*/  SEL R0, RZ, 0x1, P1 ;  /* 0x00000001ff007807 */ /* 0x000fe40000800000 */
[----:B------:R-:W-:Y:S02]  /*5970*/  SEL R8, R8, RZ, P1 ;  /* 0x000000ff08087207 */ /* 0x000fe40000800000 */
[----:B------:R-:W-:-:S03]  /*5980*/  LOP3.LUT R9, R3, R0, RZ, 0x3c, !PT ;  /* 0x0000000003097212 */ /* 0x000fc600078e3cff */
[----:B------:R-:W-:Y:S01]  /*5990*/  IMAD R6, R8, 0x8, R5 ;  /* 0x0000000808067824 */ /* 0x000fe200078e0205 */
[----:B------:R-:W-:Y:S01]  /*59a0*/  SHF.L.U32 R3, R9, 0x1f, RZ ;  /* 0x0000001f09037819 */ /* 0x000fe200000006ff */
[----:B0-----:R-:W-:Y:S06]  /*59b0*/  @!P0 BRA `(.L_x_125) ;  /* 0x0000001400808947 */ /* 0x001fec0003800000 */
.L_x_169:
[----:B------:R-:W1:Y:S01]  /*59c0*/  SYNCS.PHASECHK.TRANS64.TRYWAIT P0, [R6+URZ], R3 ;  /* 0x00000003060075a7 */ /* 0x000e62000800017f */
[----:B------:R-:W-:-:S05]  /*59d0*/  VIADD R0, R8, 0x1 ;  /* 0x0000000108007836 */ /* 0x000fca0000000000 */
[----:B------:R-:W-:-:S04]  /*59e0*/  ISETP.NE.AND P1, PT, R0, 0x25, PT ;  /* 0x000000250000780c */ /* 0x000fc80003f25270 */
[----:B0-----:R-:W-:Y:S02]  /*59f0*/  SEL R2, RZ, 0x1, P1 ;  /* 0x00000001ff027807 */ /* 0x001fe40000800000 */
[----:B------:R-:W-:Y:S02]  /*5a00*/  SEL R0, R0, RZ, P1 ;  /* 0x000000ff00007207 */ /* 0x000fe40000800000 */
[----:B------:R-:W-:-:S03]  /*5a10*/  LOP3.LUT R9, R9, R2, RZ, 0x3c, !PT ;  /* 0x0000000209097212 */ /* 0x000fc600078e3cff */
[----:B------:R-:W-:Y:S01]  /*5a20*/  IMAD R7, R0, 0x8, R5 ;  /* 0x0000000800077824 */ /* 0x000fe200078e0205 */
[----:B------:R-:W-:Y:S01]  /*5a30*/  SHF.L.U32 R4, R9, 0x1f, RZ ;  /* 0x0000001f09047819 */ /* 0x000fe200000006ff */
[----:B-1----:R-:W-:Y:S06]  /*5a40*/  @!P0 BRA `(.L_x_126) ;  /* 0x0000001400708947 */ /* 0x002fec0003800000 */
.L_x_170:
[----:B------:R-:W1:Y:S01]  /*5a50*/  SYNCS.PHASECHK.TRANS64.TRYWAIT P0, [R7+URZ], R4 ;  /* 0x00000004070075a7 */ /* 0x000e62000800017f */
[----:B------:R-:W-:-:S05]  /*5a60*/  VIADD R0, R0, 0x1 ;  /* 0x0000000100007836 */ /* 0x000fca0000000000 */
[----:B------:R-:W-:-:S04]  /*5a70*/  ISETP.NE.AND P1, PT, R0, 0x25, PT ;  /* 0x000000250000780c */ /* 0x000fc80003f25270 */
[----:B------:R-:W-:Y:S02]  /*5a80*/  SEL R2, RZ, 0x1, P1 ;  /* 0x00000001ff027807 */ /* 0x000fe40000800000 */
[----:B------:R-:W-:Y:S02]  /*5a90*/  SEL R0, R0, RZ, P1 ;  /* 0x000000ff00007207 */ /* 0x000fe40000800000 */
[----:B------:R-:W-:-:S03]  /*5aa0*/  LOP3.LUT R9, R9, R2, RZ, 0x3c, !PT ;  /* 0x0000000209097212 */ /* 0x000fc600078e3cff */
[----:B0-----:R-:W-:Y:S01]  /*5ab0*/  IMAD R6, R0, 0x8, R5 ;  /* 0x0000000800067824 */ /* 0x001fe200078e0205 */
[----:B------:R-:W-:Y:S01]  /*5ac0*/  SHF.L.U32 R3, R9, 0x1f, RZ ;  /* 0x0000001f09037819 */ /* 0x000fe200000006ff */
[----:B-1----:R-:W-:Y:S06]  /*5ad0*/  @!P0 BRA `(.L_x_127) ;  /* 0x0000001400608947 */ /* 0x002fec0003800000 */
.L_x_171:
        /* <DEDUP_REMOVED lines=9> */
.L_x_172:
        /* <DEDUP_REMOVED lines=9> */
.L_x_173:
        /* <DEDUP_REMOVED lines=9> */
.L_x_174:
        /* <DEDUP_REMOVED lines=9> */
.L_x_175:
        /* <DEDUP_REMOVED lines=9> */
.L_x_176:
        /* <DEDUP_REMOVED lines=9> */
.L_x_177:
        /* <DEDUP_REMOVED lines=9> */
.L_x_178:
        /* <DEDUP_REMOVED lines=9> */
.L_x_179:
        /* <DEDUP_REMOVED lines=9> */
.L_x_180:
        /* <DEDUP_REMOVED lines=9> */
.L_x_181:
        /* <DEDUP_REMOVED lines=9> */
.L_x_182:
        /* <DEDUP_REMOVED lines=9> */
.L_x_183:
        /* <DEDUP_REMOVED lines=9> */
.L_x_184:
        /* <DEDUP_REMOVED lines=9> */
.L_x_185:
        /* <DEDUP_REMOVED lines=9> */
.L_x_186:
        /* <DEDUP_REMOVED lines=9> */
.L_x_187:
        /* <DEDUP_REMOVED lines=9> */
.L_x_188:
        /* <DEDUP_REMOVED lines=9> */
.L_x_189:
        /* <DEDUP_REMOVED lines=9> */
.L_x_190:
        /* <DEDUP_REMOVED lines=9> */
.L_x_191:
        /* <DEDUP_REMOVED lines=9> */
.L_x_192:
        /* <DEDUP_REMOVED lines=9> */
.L_x_193:
        /* <DEDUP_REMOVED lines=9> */
.L_x_194:
        /* <DEDUP_REMOVED lines=9> */
.L_x_195:
        /* <DEDUP_REMOVED lines=9> */
.L_x_196:
        /* <DEDUP_REMOVED lines=9> */
.L_x_197:
        /* <DEDUP_REMOVED lines=9> */
.L_x_198:
        /* <DEDUP_REMOVED lines=9> */
.L_x_199:
        /* <DEDUP_REMOVED lines=9> */
.L_x_200:
        /* <DEDUP_REMOVED lines=9> */
.L_x_201:
        /* <DEDUP_REMOVED lines=9> */
.L_x_202:
        /* <DEDUP_REMOVED lines=9> */
.L_x_203:
[----:B------:R-:W1:Y:S01]  /*6ce0*/  SYNCS.PHASECHK.TRANS64.TRYWAIT P0, [R6+URZ], R3 ;  /* 0x00000003060075a7 */ /* 0x000e62000800017f */
[----:B------:R-:W-:-:S05]  /*6cf0*/  VIADD R0, R0, 0x1 ;  /* 0x0000000100007836 */ /* 0x000fca0000000000 */
[----:B------:R-:W-:-:S04]  /*6d00*/  ISETP.NE.AND P1, PT, R0, 0x25, PT ;  /* 0x000000250000780c */ /* 0x000fc80003f25270 */
[----:B------:R-:W-:Y:S02]  /*6d10*/  SEL R2, RZ, 0x1, P1 ;  /* 0x00000001ff027807 */ /* 0x000fe40000800000 */
[----:B------:R-:W-:Y:S02]  /*6d20*/  SEL R0, R0, RZ, P1 ;  /* 0x000000ff00007207 */ /* 0x000fe40000800000 */
[----:B------:R-:W-:Y:S01]  /*6d30*/  LOP3.LUT R2, R9, R2, RZ, 0x3c, !PT ;  /* 0x0000000209027212 */ /* 0x000fe200078e3cff */
[----:B-1----:R-:W-:Y:S06]  /*6d40*/  @!P0 BRA `(.L_x_160) ;  /* 0x0000000c00588947 */ /* 0x002fec0003800000 */
.L_x_204:
[----:B------:R-:W-:Y:S01]  /*6d50*/  IMAD R5, R0, 0x8, R5 ;  /* 0x0000000800057824 */ /* 0x000fe200078e0205 */
[----:B------:R-:W-:-:S07]  /*6d60*/  SHF.L.U32 R0, R2, 0x1f, RZ ;  /* 0x0000001f02007819 */ /* 0x000fce00000006ff */
.L_x_161:
[----:B--2---:R2:W3:Y:S02]  /*6d70*/  SYNCS.PHASECHK.TRANS64.TRYWAIT P0, [R5+URZ], R0 ;  /* 0x00000000050075a7 */ /* 0x0044e4000800017f */
[----:B---3--:R-:W-:Y:S05]  /*6d80*/  @!P0 NANOSLEEP.SYNCS 0x989680 ;  /* 0x009896800000895d */ /* 0x008fea0003900000 */
[----:B------:R-:W3:Y:S02]  /*6d90*/  @!P0 SYNCS.PHASECHK.TRANS64 P0, [R5+URZ], R0 ;  /* 0x00000000050085a7 */ /* 0x000ee4000800007f */
[----:B---3--:R-:W-:Y:S05]  /*6da0*/  @!P0 BRA `(.L_x_161) ;  /* 0xfffffffc00f08947 */ /* 0x008fea000383ffff */
.L_x_123:
[----:B------:R-:W-:Y:S05]  /*6db0*/  BSYNC B0 ;  /* 0x0000000000007941 */ /* 0x000fea0003800000 */
.L_x_122:
[----:B------:R-:W-:Y:S05]  /*6dc0*/  EXIT ;  /* 0x000000000000794d */ /* 0x000fea0003800000 */
.L_x_22:
[----:B-1----:R1:W2:Y:S02]  /*6dd0*/  SYNCS.PHASECHK.TRANS64.TRYWAIT P1, [R3+URZ], R0 ;  /* 0x00000000030075a7 */ /* 0x0022a4000802017f */
[----:B--2---:R-:W-:Y:S05]  /*6de0*/  @!P1 NANOSLEEP.SYNCS 0x989680 ;  /* 0x009896800000995d */ /* 0x004fea0003900000 */
[----:B------:R-:W2:Y:S02]  /*6df0*/  @!P1 SYNCS.PHASECHK.TRANS64 P1, [R3+URZ], R0 ;  /* 0x00000000030095a7 */ /* 0x000ea4000802007f */
[----:B--2---:R-:W-:Y:S05]  /*6e00*/  @!P1 BRA `(.L_x_22) ;  /* 0xfffffffc00f09947 */ /* 0x004fea000383ffff */
[----:B------:R-:W-:Y:S05]  /*6e10*/  BRA `(.L_x_21) ;  /* 0xffffffac00747947 */ /* 0x000fea000383ffff */
.L_x_27:
[----:B-1----:R1:W2:Y:S02]  /*6e20*/  SYNCS.PHASECHK.TRANS64.TRYWAIT P1, [R5+URZ], R4 ;  /* 0x00000004050075a7 */ /* 0x0022a4000802017f */
[----:B--2---:R-:W-:Y:S05]  /*6e30*/  @!P1 NANOSLEEP.SYNCS 0x989680 ;  /* 0x009896800000995d */ /* 0x004fea0003900000 */
[----:B------:R-:W2:Y:S02]  /*6e40*/  @!P1 SYNCS.PHASECHK.TRANS64 P1, [R5+URZ], R4 ;  /* 0x00000004050095a7 */ /* 0x000ea4000802007f */
[----:B--2---:R-:W-:Y:S05]  /*6e50*/  @!P1 BRA `(.L_x_27) ;  /* 0xfffffffc00f09947 */ /* 0x004fea000383ffff */
[----:B------:R-:W-:Y:S05]  /*6e60*/  BRA `(.L_x_26) ;  /* 0xffffffac00f47947 */ /* 0x000fea000383ffff */
.L_x_110:
[----:B------:R-:W-:Y:S01]  /*6e70*/  BSSY B1, `(.L_x_162) ;  /* 0x0000006000017945 */ /* 0x000fe20003800000 */
[----:B------:R-:W-:-:S07]  /*6e80*/  IMAD.MOV.U32 R15, RZ, RZ, -0x1 ;  /* 0xffffffffff0f7424 */ /* 0x000fce00078e00ff */
[----:B------:R-:W-:Y:S05]  /*6e90*/  WARPSYNC.COLLECTIVE R15, `(.L_x_163) ;  /* 0x000000000f0c7348 */ /* 0x000fea0003c00000 */
[----:B------:R-:W-:Y:S02]  /*6ea0*/  ELECT P6, UR62, PT ;  /* 0x00000000003e782f */ /* 0x000fe400038c0000 */
[----:B------:R-:W-:Y:S01]  /*6eb0*/  MOV R14, UR62 ;  /* 0x0000003e000e7c02 */ /* 0x000fe20008000f00 */
[----:B------:R-:W-:Y:S10]  /*6ec0*/  ENDCOLLECTIVE ;  /* 0x000000000000791b */ /* 0x000ff40003800000 */
.L_x_163:
[----:B------:R-:W-:Y:S05]  /*6ed0*/  BSYNC B1 ;  /* 0x0000000000017941 */ /* 0x000fea0003800000 */
.L_x_162:
[----:B------:R-:W-:Y:S05]  /*6ee0*/  BRA `(.L_x_164) ;  /* 0xffffffdc00947947 */ /* 0x000fea000383ffff */
.L_x_113:
[----:B-1----:R1:W2:Y:S02]  /*6ef0*/  SYNCS.PHASECHK.TRANS64.TRYWAIT P0, [R23+URZ+0x128], R14 ;  /* 0x0001280e170075a7 */ /* 0x0022a4000800017f */
[----:B--2---:R-:W-:Y:S05]  /*6f00*/  @!P0 NANOSLEEP.SYNCS 0x989680 ;  /* 0x009896800000895d */ /* 0x004fea0003900000 */
[----:B------:R-:W2:Y:S02]  /*6f10*/  @!P0 SYNCS.PHASECHK.TRANS64 P0, [R23+URZ+0x128], R14 ;  /* 0x0001280e170085a7 */ /* 0x000ea4000800007f */
[----:B--2---:R-:W-:Y:S05]  /*6f20*/  @!P0 BRA `(.L_x_113) ;  /* 0xfffffffc00f08947 */ /* 0x004fea000383ffff */
[----:B------:R-:W-:Y:S05]  /*6f30*/  BRA `(.L_x_165) ;  /* 0xffffffdc00cc7947 */ /* 0x000fea000383ffff */
.L_x_121:
[----:B------:R-:W-:Y:S01]  /*6f40*/  BSSY B0, `(.L_x_166) ;  /* 0x0000006000007945 */ /* 0x000fe20003800000 */
[----:B------:R-:W-:-:S07]  /*6f50*/  IMAD.MOV.U32 R15, RZ, RZ, -0x1 ;  /* 0xffffffffff0f7424 */ /* 0x000fce00078e00ff */
[----:B------:R-:W-:Y:S05]  /*6f60*/  WARPSYNC.COLLECTIVE R15, `(.L_x_167) ;  /* 0x000000000f0c7348 */ /* 0x000fea0003c00000 */
[----:B------:R-:W-:Y:S02]  /*6f70*/  ELECT P6, UR62, PT ;  /* 0x00000000003e782f */ /* 0x000fe400038c0000 */
[----:B------:R-:W-:Y:S01]  /*6f80*/  MOV R14, UR62 ;  /* 0x0000003e000e7c02 */ /* 0x000fe20008000f00 */
[----:B------:R-:W-:Y:S10]  /*6f90*/  ENDCOLLECTIVE ;  /* 0x000000000000791b */ /* 0x000ff40003800000 */
.L_x_167:
[----:B------:R-:W-:Y:S05]  /*6fa0*/  BSYNC B0 ;  /* 0x0000000000007941 */ /* 0x000fea0003800000 */
.L_x_166:
[----:B------:R-:W-:Y:S05]  /*6fb0*/  BRA `(.L_x_168) ;  /* 0xffffffe8002c7947 */ /* 0x000fea000383ffff */
.L_x_125:
[----:B0-----:R0:W1:Y:S02]  /*6fc0*/  SYNCS.PHASECHK.TRANS64.TRYWAIT P0, [R7+URZ], R2 ;  /* 0x00000002070075a7 */ /* 0x001064000800017f */
[----:B-1----:R-:W-:Y:S05]  /*6fd0*/  @!P0 NANOSLEEP.SYNCS 0x989680 ;  /* 0x009896800000895d */ /* 0x002fea0003900000 */
[----:B------:R-:W1:Y:S02]  /*6fe0*/  @!P0 SYNCS.PHASECHK.TRANS64 P0, [R7+URZ], R2 ;  /* 0x00000002070085a7 */ /* 0x000e64000800007f */
[----:B-1----:R-:W-:Y:S05]  /*6ff0*/  @!P0 BRA `(.L_x_125) ;  /* 0xfffffffc00f08947 */ /* 0x002fea000383ffff */
[----:B------:R-:W-:Y:S05]  /*7000*/  BRA `(.L_x_169) ;  /* 0xffffffe8006c7947 */ /* 0x000fea000383ffff */
.L_x_126:
[----:B0-----:R0:W1:Y:S02]  /*7010*/  SYNCS.PHASECHK.TRANS64.TRYWAIT P0, [R6+URZ], R3 ;  /* 0x00000003060075a7 */ /* 0x001064000800017f */
[----:B-1----:R-:W-:Y:S05]  /*7020*/  @!P0 NANOSLEEP.SYNCS 0x989680 ;  /* 0x009896800000895d */ /* 0x002fea0003900000 */
[----:B------:R-:W1:Y:S02]  /*7030*/  @!P0 SYNCS.PHASECHK.TRANS64 P0, [R6+URZ], R3 ;  /* 0x00000003060085a7 */ /* 0x000e64000800007f */
[----:B-1----:R-:W-:Y:S05]  /*7040*/  @!P0 BRA `(.L_x_126) ;  /* 0xfffffffc00f08947 */ /* 0x002fea000383ffff */
[----:B------:R-:W-:Y:S05]  /*7050*/  BRA `(.L_x_170) ;  /* 0xffffffe8007c7947 */ /* 0x000fea000383ffff */
.L_x_127:
[----:B0-----:R0:W1:Y:S02]  /*7060*/  SYNCS.PHASECHK.TRANS64.TRYWAIT P0, [R7+URZ], R4 ;  /* 0x00000004070075a7 */ /* 0x001064000800017f */
[----:B-1----:R-:W-:Y:S05]  /*7070*/  @!P0 NANOSLEEP.SYNCS 0x989680 ;  /* 0x009896800000895d */ /* 0x002fea0003900000 */
[----:B------:R-:W1:Y:S02]  /*7080*/  @!P0 SYNCS.PHASECHK.TRANS64 P0, [R7+URZ], R4 ;  /* 0x00000004070085a7 */ /* 0x000e64000800007f */
[----:B-1----:R-:W-:Y:S05]  /*7090*/  @!P0 BRA `(.L_x_127) ;  /* 0xfffffffc00f08947 */ /* 0x002fea000383ffff */
[----:B------:R-:W-:Y:S05]  /*70a0*/  BRA `(.L_x_171) ;  /* 0xffffffe8008c7947 */ /* 0x000fea000383ffff */
.L_x_128:
[----:B0-----:R0:W1:Y:S02]  /*70b0*/  SYNCS.PHASECHK.TRANS64.TRYWAIT P0, [R6+URZ], R3 ;  /* 0x00000003060075a7 */ /* 0x001064000800017f */
[----:B-1----:R-:W-:Y:S05]  /*70c0*/  @!P0 NANOSLEEP.SYNCS 0x989680 ;  /* 0x009896800000895d */ /* 0x002fea0003900000 */
[----:B------:R-:W1:Y:S02]  /*70d0*/  @!P0 SYNCS.PHASECHK.TRANS64 P0, [R6+URZ], R3 ;  /* 0x00000003060085a7 */ /* 0x000e64000800007f */
[----:B-1----:R-:W-:Y:S05]  /*70e0*/  @!P0 BRA `(.L_x_128) ;  /* 0xfffffffc00f08947 */ /* 0x002fea000383ffff */
[----:B------:R-:W-:Y:S05]  /*70f0*/  BRA `(.L_x_172) ;  /* 0xffffffe8009c7947 */ /* 0x000fea000383ffff */
.L_x_129:
[----:B0-----:R0:W1:Y:S02]  /*7100*/  SYNCS.PHASECHK.TRANS64.TRYWAIT P0, [R7+URZ], R4 ;  /* 0x00000004070075a7 */ /* 0x001064000800017f */
[----:B-1----:R-:W-:Y:S05]  /*7110*/  @!P0 NANOSLEEP.SYNCS 0x989680 ;  /* 0x009896800000895d */ /* 0x002fea0003900000 */
[----:B------:R-:W1:Y:S02]  /*7120*/  @!P0 SYNCS.PHASECHK.TRANS64 P0, [R7+URZ], R4 ;  /* 0x00000004070085a7 */ /* 0x000e64000800007f */
[----:B-1----:R-:W-:Y:S05]  /*7130*/  @!P0 BRA `(.L_x_129) ;  /* 0xfffffffc00f08947 */ /* 0x002fea000383ffff */
[----:B------:R-:W-:Y:S05]  /*7140*/  BRA `(.L_x_173) ;  /* 0xffffffe800ac7947 */ /* 0x000fea000383ffff */
.L_x_130:
[----:B0-----:R0:W1:Y:S02]  /*7150*/  SYNCS.PHASECHK.TRANS64.TRYWAIT P0, [R6+URZ], R3 ;  /* 0x00000003060075a7 */ /* 0x001064000800017f */
[----:B-1----:R-:W-:Y:S05]  /*7160*/  @!P0 NANOSLEEP.SYNCS 0x989680 ;  /* 0x009896800000895d */ /* 0x002fea0003900000 */
[----:B------:R-:W1:Y:S02]  /*7170*/  @!P0 SYNCS.PHASECHK.TRANS64 P0, [R6+URZ], R3 ;  /* 0x00000003060085a7 */ /* 0x000e64000800007f */
[----:B-1----:R-:W-:Y:S05]  /*7180*/  @!P0 BRA `(.L_x_130) ;  /* 0xfffffffc00f08947 */ /* 0x002fea000383ffff */
[----:B------:R-:W-:Y:S05]  /*7190*/  BRA `(.L_x_174) ;  /* 0xffffffe800bc7947 */ /* 0x000fea000383ffff */
.L_x_131:
[----:B0-----:R0:W1:Y:S02]  /*71a0*/  SYNCS.PHASECHK.TRANS64.TRYWAIT P0, [R7+URZ], R4 ;  /* 0x00000004070075a7 */ /* 0x001064000800017f */
[----:B-1----:R-:W-:Y:S05]  /*71b0*/  @!P0 NANOSLEEP.SYNCS 0x989680 ;  /* 0x009896800000895d */ /* 0x002fea0003900000 */
[----:B------:R-:W1:Y:S02]  /*71c0*/  @!P0 SYNCS.PHASECHK.TRANS64 P0, [R7+URZ], R4 ;  /* 0x00000004070085a7 */ /* 0x000e64000800007f */
[----:B-1----:R-:W-:Y:S05]  /*71d0*/  @!P0 BRA `(.L_x_131) ;  /* 0xfffffffc00f08947 */ /* 0x002fea000383ffff */
[----:B------:R-:W-:Y:S05]  /*71e0*/  BRA `(.L_x_175) ;  /* 0xffffffe800cc7947 */ /* 0x000fea000383ffff */
.L_x_132:
[----:B0-----:R0:W1:Y:S02]  /*71f0*/  SYNCS.PHASECHK.TRANS64.TRYWAIT P0, [R6+URZ], R3 ;  /* 0x00000003060075a7 */ /* 0x001064000800017f */
[----:B-1----:R-:W-:Y:S05]  /*7200*/  @!P0 NANOSLEEP.SYNCS 0x989680 ;  /* 0x009896800000895d */ /* 0x002fea0003900000 */
[----:B------:R-:W1:Y:S02]  /*7210*/  @!P0 SYNCS.PHASECHK.TRANS64 P0, [R6+URZ], R3 ;  /* 0x00000003060085a7 */ /* 0x000e64000800007f */
[----:B-1----:R-:W-:Y:S05]  /*7220*/  @!P0 BRA `(.L_x_132) ;  /* 0xfffffffc00f08947 */ /* 0x002fea000383ffff */
[----:B------:R-:W-:Y:S05]  /*7230*/  BRA `(.L_x_176) ;  /* 0xffffffe800dc7947 */ /* 0x000fea000383ffff */
.L_x_133:
[----:B0-----:R0:W1:Y:S02]  /*7240*/  SYNCS.PHASECHK.TRANS64.TRYWAIT P0, [R7+URZ], R4 ;  /* 0x00000004070075a7 */ /* 0x001064000800017f */
[----:B-1----:R-:W-:Y:S05]  /*7250*/  @!P0 NANOSLEEP.SYNCS 0x989680 ;  /* 0x009896800000895d */ /* 0x002fea0003900000 */
[----:B------:R-:W1:Y:S02]  /*7260*/  @!P0 SYNCS.PHASECHK.TRANS64 P0, [R7+URZ], R4 ;  /* 0x00000004070085a7 */ /* 0x000e64000800007f */
[----:B-1----:R-:W-:Y:S05]  /*7270*/  @!P0 BRA `(.L_x_133) ;  /* 0xfffffffc00f08947 */ /* 0x002fea000383ffff */
[----:B------:R-:W-:Y:S05]  /*7280*/  BRA `(.L_x_177) ;  /* 0xffffffe800ec7947 */ /* 0x000fea000383ffff */
.L_x_134:
[----:B0-----:R0:W1:Y:S02]  /*7290*/  SYNCS.PHASECHK.TRANS64.TRYWAIT P0, [R6+URZ], R3 ;  /* 0x00000003060075a7 */ /* 0x001064000800017f */
[----:B-1----:R-:W-:Y:S05]  /*72a0*/  @!P0 NANOSLEEP.SYNCS 0x989680 ;  /* 0x009896800000895d */ /* 0x002fea0003900000 */
[----:B------:R-:W1:Y:S02]  /*72b0*/  @!P0 SYNCS.PHASECHK.TRANS64 P0, [R6+URZ], R3 ;  /* 0x00000003060085a7 */ /* 0x000e64000800007f */
[----:B-1----:R-:W-:Y:S05]  /*72c0*/  @!P0 BRA `(.L_x_134) ;  /* 0xfffffffc00f08947 */ /* 0x002fea000383ffff */
[----:B------:R-:W-:Y:S05]  /*72d0*/  BRA `(.L_x_178) ;  /* 0xffffffe800fc7947 */ /* 0x000fea000383ffff */
.L_x_135:
[----:B0-----:R0:W1:Y:S02]  /*72e0*/  SYNCS.PHASECHK.TRANS64.TRYWAIT P0, [R7+URZ], R4 ;  /* 0x00000004070075a7 */ /* 0x001064000800017f */
[----:B-1----:R-:W-:Y:S05]  /*72f0*/  @!P0 NANOSLEEP.SYNCS 0x989680 ;  /* 0x009896800000895d */ /* 0x002fea0003900000 */
[----:B------:R-:W1:Y:S02]  /*7300*/  @!P0 SYNCS.PHASECHK.TRANS64 P0, [R7+URZ], R4 ;  /* 0x00000004070085a7 */ /* 0x000e64000800007f */
[----:B-1----:R-:W-:Y:S05]  /*7310*/  @!P0 BRA `(.L_x_135) ;  /* 0xfffffffc00f08947 */ /* 0x002fea000383ffff */
[----:B------:R-:W-:Y:S05]  /*7320*/  BRA `(.L_x_179) ;  /* 0xffffffec000c7947 */ /* 0x000fea000383ffff */
.L_x_136:
[----:B0-----:R0:W1:Y:S02]  /*7330*/  SYNCS.PHASECHK.TRANS64.TRYWAIT P0, [R6+URZ], R3 ;  /* 0x00000003060075a7 */ /* 0x001064000800017f */
[----:B-1----:R-:W-:Y:S05]  /*7340*/  @!P0 NANOSLEEP.SYNCS 0x989680 ;  /* 0x009896800000895d */ /* 0x002fea0003900000 */
[----:B------:R-:W1:Y:S02]  /*7350*/  @!P0 SYNCS.PHASECHK.TRANS64 P0, [R6+URZ], R3 ;  /* 0x00000003060085a7 */ /* 0x000e64000800007f */
[----:B-1----:R-:W-:Y:S05]  /*7360*/  @!P0 BRA `(.L_x_136) ;  /* 0xfffffffc00f08947 */ /* 0x002fea000383ffff */
[----:B------:R-:W-:Y:S05]  /*7370*/  BRA `(.L_x_180) ;  /* 0xffffffec001c7947 */ /* 0x000fea000383ffff */
.L_x_137:
[----:B0-----:R0:W1:Y:S02]  /*7380*/  SYNCS.PHASECHK.TRANS64.TRYWAIT P0, [R7+URZ], R4 ;  /* 0x00000004070075a7 */ /* 0x001064000800017f */
[----:B-1----:R-:W-:Y:S05]  /*7390*/  @!P0 NANOSLEEP.SYNCS 0x989680 ;  /* 0x009896800000895d */ /* 0x002fea0003900000 */
[----:B------:R-:W1:Y:S02]  /*73a0*/  @!P0 SYNCS.PHASECHK.TRANS64 P0, [R7+URZ], R4 ;  /* 0x00000004070085a7 */ /* 0x000e64000800007f */
[----:B-1----:R-:W-:Y:S05]  /*73b0*/  @!P0 BRA `(.L_x_137) ;  /* 0xfffffffc00f08947 */ /* 0x002fea000383ffff */
[----:B------:R-:W-:Y:S05]  /*73c0*/  BRA `(.L_x_181) ;  /* 0xffffffec002c7947 */ /* 0x000fea000383ffff */
.L_x_138:
[----:B0-----:R0:W1:Y:S02]  /*73d0*/  SYNCS.PHASECHK.TRANS64.TRYWAIT P0, [R6+URZ], R3 ;  /* 0x00000003060075a7 */ /* 0x001064000800017f */
[----:B-1----:R-:W-:Y:S05]  /*73e0*/  @!P0 NANOSLEEP.SYNCS 0x989680 ;  /* 0x009896800000895d */ /* 0x002fea0003900000 */
[----:B------:R-:W1:Y:S02]  /*73f0*/  @!P0 SYNCS.PHASECHK.TRANS64 P0, [R6+URZ], R3 ;  /* 0x00000003060085a7 */ /* 0x000e64000800007f */
[----:B-1----:R-:W-:Y:S05]  /*7400*/  @!P0 BRA `(.L_x_138) ;  /* 0xfffffffc00f08947 */ /* 0x002fea000383ffff */
[----:B------:R-:W-:Y:S05]  /*7410*/  BRA `(.L_x_182) ;  /* 0xffffffec003c7947 */ /* 0x000fea000383ffff */
.L_x_139:
[----:B0-----:R0:W1:Y:S02]  /*7420*/  SYNCS.PHASECHK.TRANS64.TRYWAIT P0, [R7+URZ], R4 ;  /* 0x00000004070075a7 */ /* 0x001064000800017f */
[----:B-1----:R-:W-:Y:S05]  /*7430*/  @!P0 NANOSLEEP.SYNCS 0x989680 ;  /* 0x009896800000895d */ /* 0x002fea0003900000 */
[----:B------:R-:W1:Y:S02]  /*7440*/  @!P0 SYNCS.PHASECHK.TRANS64 P0, [R7+URZ], R4 ;  /* 0x00000004070085a7 */ /* 0x000e64000800007f */
[----:B-1----:R-:W-:Y:S05]  /*7450*/  @!P0 BRA `(.L_x_139) ;  /* 0xfffffffc00f08947 */ /* 0x002fea000383ffff */
[----:B------:R-:W-:Y:S05]  /*7460*/  BRA `(.L_x_183) ;  /* 0xffffffec004c7947 */ /* 0x000fea000383ffff */
.L_x_140:
[----:B0-----:R0:W1:Y:S02]  /*7470*/  SYNCS.PHASECHK.TRANS64.TRYWAIT P0, [R6+URZ], R3 ;  /* 0x00000003060075a7 */ /* 0x001064000800017f */
[----:B-1----:R-:W-:Y:S05]  /*7480*/  @!P0 NANOSLEEP.SYNCS 0x989680 ;  /* 0x009896800000895d */ /* 0x002fea0003900000 */
[----:B------:R-:W1:Y:S02]  /*7490*/  @!P0 SYNCS.PHASECHK.TRANS64 P0, [R6+URZ], R3 ;  /* 0x00000003060085a7 */ /* 0x000e64000800007f */
[----:B-1----:R-:W-:Y:S05]  /*74a0*/  @!P0 BRA `(.L_x_140) ;  /* 0xfffffffc00f08947 */ /* 0x002fea000383ffff */
[----:B------:R-:W-:Y:S05]  /*74b0*/  BRA `(.L_x_184) ;  /* 0xffffffec005c7947 */ /* 0x000fea000383ffff */
.L_x_141:
[----:B0-----:R0:W1:Y:S02]  /*74c0*/  SYNCS.PHASECHK.TRANS64.TRYWAIT P0, [R7+URZ], R4 ;  /* 0x00000004070075a7 */ /* 0x001064000800017f */
[----:B-1----:R-:W-:Y:S05]  /*74d0*/  @!P0 NANOSLEEP.SYNCS 0x989680 ;  /* 0x009896800000895d */ /* 0x002fea0003900000 */
[----:B------:R-:W1:Y:S02]  /*74e0*/  @!P0 SYNCS.PHASECHK.TRANS64 P0, [R7+URZ], R4 ;  /* 0x00000004070085a7 */ /* 0x000e64000800007f */
[----:B-1----:R-:W-:Y:S05]  /*74f0*/  @!P0 BRA `(.L_x_141) ;  /* 0xfffffffc00f08947 */ /* 0x002fea000383ffff */
[----:B------:R-:W-:Y:S05]  /*7500*/  BRA `(.L_x_185) ;  /* 0xffffffec006c7947 */ /* 0x000fea000383ffff */
.L_x_142:
[----:B0-----:R0:W1:Y:S02]  /*7510*/  SYNCS.PHASECHK.TRANS64.TRYWAIT P0, [R6+URZ], R3 ;  /* 0x00000003060075a7 */ /* 0x001064000800017f */
[----:B-1----:R-:W-:Y:S05]  /*7520*/  @!P0 NANOSLEEP.SYNCS 0x989680 ;  /* 0x009896800000895d */ /* 0x002fea0003900000 */
[----:B------:R-:W1:Y:S02]  /*7530*/  @!P0 SYNCS.PHASECHK.TRANS64 P0, [R6+URZ], R3 ;  /* 0x00000003060085a7 */ /* 0x000e64000800007f */
[----:B-1----:R-:W-:Y:S05]  /*7540*/  @!P0 BRA `(.L_x_142) ;  /* 0xfffffffc00f08947 */ /* 0x002fea000383ffff */
[----:B------:R-:W-:Y:S05]  /*7550*/  BRA `(.L_x_186) ;  /* 0xffffffec007c7947 */ /* 0x000fea000383ffff */
.L_x_143:
[----:B0-----:R0:W1:Y:S02]  /*7560*/  SYNCS.PHASECHK.TRANS64.TRYWAIT P0, [R7+URZ], R4 ;  /* 0x00000004070075a7 */ /* 0x001064000800017f */
[----:B-1----:R-:W-:Y:S05]  /*7570*/  @!P0 NANOSLEEP.SYNCS 0x989680 ;  /* 0x009896800000895d */ /* 0x002fea0003900000 */
[----:B------:R-:W1:Y:S02]  /*7580*/  @!P0 SYNCS.PHASECHK.TRANS64 P0, [R7+URZ], R4 ;  /* 0x00000004070085a7 */ /* 0x000e64000800007f */
[----:B-1----:R-:W-:Y:S05]  /*7590*/  @!P0 BRA `(.L_x_143) ;  /* 0xfffffffc00f08947 */ /* 0x002fea000383ffff */
[----:B------:R-:W-:Y:S05]  /*75a0*/  BRA `(.L_x_187) ;  /* 0xffffffec008c7947 */ /* 0x000fea000383ffff */
.L_x_144:
[----:B0-----:R0:W1:Y:S02]  /*75b0*/  SYNCS.PHASECHK.TRANS64.TRYWAIT P0, [R6+URZ], R3 ;  /* 0x00000003060075a7 */ /* 0x001064000800017f */
[----:B-1----:R-:W-:Y:S05]  /*75c0*/  @!P0 NANOSLEEP.SYNCS 0x989680 ;  /* 0x009896800000895d */ /* 0x002fea0003900000 */
[----:B------:R-:W1:Y:S02]  /*75d0*/  @!P0 SYNCS.PHASECHK.TRANS64 P0, [R6+URZ], R3 ;  /* 0x00000003060085a7 */ /* 0x000e64000800007f */
[----:B-1----:R-:W-:Y:S05]  /*75e0*/  @!P0 BRA `(.L_x_144) ;  /* 0xfffffffc00f08947 */ /* 0x002fea000383ffff */
[----:B------:R-:W-:Y:S05]  /*75f0*/  BRA `(.L_x_188) ;  /* 0xffffffec009c7947 */ /* 0x000fea000383ffff */
.L_x_145:
[----:B0-----:R0:W1:Y:S02]  /*7600*/  SYNCS.PHASECHK.TRANS64.TRYWAIT P0, [R7+URZ], R4 ;  /* 0x00000004070075a7 */ /* 0x001064000800017f */
[----:B-1----:R-:W-:Y:S05]  /*7610*/  @!P0 NANOSLEEP.SYNCS 0x989680 ;  /* 0x009896800000895d */ /* 0x002fea0003900000 */
[----:B------:R-:W1:Y:S02]  /*7620*/  @!P0 SYNCS.PHASECHK.TRANS64 P0, [R7+URZ], R4 ;  /* 0x00000004070085a7 */ /* 0x000e64000800007f */
[----:B-1----:R-:W-:Y:S05]  /*7630*/  @!P0 BRA `(.L_x_145) ;  /* 0xfffffffc00f08947 */ /* 0x002fea000383ffff */
[----:B------:R-:W-:Y:S05]  /*7640*/  BRA `(.L_x_189) ;  /* 0xffffffec00ac7947 */ /* 0x000fea000383ffff */
.L_x_146:
[----:B0-----:R0:W1:Y:S02]  /*7650*/  SYNCS.PHASECHK.TRANS64.TRYWAIT P0, [R6+URZ], R3 ;  /* 0x00000003060075a7 */ /* 0x001064000800017f */
[----:B-1----:R-:W-:Y:S05]  /*7660*/  @!P0 NANOSLEEP.SYNCS 0x989680 ;  /* 0x009896800000895d */ /* 0x002fea0003900000 */
[----:B------:R-:W1:Y:S02]  /*7670*/  @!P0 SYNCS.PHASECHK.TRANS64 P0, [R6+URZ], R3 ;  /* 0x00000003060085a7 */ /* 0x000e64000800007f */
[----:B-1----:R-:W-:Y:S05]  /*7680*/  @!P0 BRA `(.L_x_146) ;  /* 0xfffffffc00f08947 */ /* 0x002fea000383ffff */
[----:B------:R-:W-:Y:S05]  /*7690*/  BRA `(.L_x_190) ;  /* 0xffffffec00bc7947 */ /* 0x000fea000383ffff */
.L_x_147:
[----:B0-----:R0:W1:Y:S02]  /*76a0*/  SYNCS.PHASECHK.TRANS64.TRYWAIT P0, [R7+URZ], R4 ;  /* 0x00000004070075a7 */ /* 0x001064000800017f */
[----:B-1----:R-:W-:Y:S05]  /*76b0*/  @!P0 NANOSLEEP.SYNCS 0x989680 ;  /* 0x009896800000895d */ /* 0x002fea0003900000 */
[----:B------:R-:W1:Y:S02]  /*76c0*/  @!P0 SYNCS.PHASECHK.TRANS64 P0, [R7+URZ], R4 ;  /* 0x00000004070085a7 */ /* 0x000e64000800007f */
[----:B-1----:R-:W-:Y:S05]  /*76d0*/  @!P0 BRA `(.L_x_147) ;  /* 0xfffffffc00f08947 */ /* 0x002fea000383ffff */
[----:B------:R-:W-:Y:S05]  /*76e0*/  BRA `(.L_x_191) ;  /* 0xffffffec00cc7947 */ /* 0x000fea000383ffff */
.L_x_148:
[----:B0-----:R0:W1:Y:S02]  /*76f0*/  SYNCS.PHASECHK.TRANS64.TRYWAIT P0, [R6+URZ], R3 ;  /* 0x00000003060075a7 */ /* 0x001064000800017f */
[----:B-1----:R-:W-:Y:S05]  /*7700*/  @!P0 NANOSLEEP.SYNCS 0x989680 ;  /* 0x009896800000895d */ /* 0x002fea0003900000 */
[----:B------:R-:W1:Y:S02]  /*7710*/  @!P0 SYNCS.PHASECHK.TRANS64 P0, [R6+URZ], R3 ;  /* 0x00000003060085a7 */ /* 0x000e64000800007f */
[----:B-1----:R-:W-:Y:S05]  /*7720*/  @!P0 BRA `(.L_x_148) ;  /* 0xfffffffc00f08947 */ /* 0x002fea000383ffff */
[----:B------:R-:W-:Y:S05]  /*7730*/  BRA `(.L_x_192) ;  /* 0xffffffec00dc7947 */ /* 0x000fea000383ffff */
.L_x_149:
[----:B0-----:R0:W1:Y:S02]  /*7740*/  SYNCS.PHASECHK.TRANS64.TRYWAIT P0, [R7+URZ], R4 ;  /* 0x00000004070075a7 */ /* 0x001064000800017f */
[----:B-1----:R-:W-:Y:S05]  /*7750*/  @!P0 NANOSLEEP.SYNCS 0x989680 ;  /* 0x009896800000895d */ /* 0x002fea0003900000 */
[----:B------:R-:W1:Y:S02]  /*7760*/  @!P0 SYNCS.PHASECHK.TRANS64 P0, [R7+URZ], R4 ;  /* 0x00000004070085a7 */ /* 0x000e64000800007f */
[----:B-1----:R-:W-:Y:S05]  /*7770*/  @!P0 BRA `(.L_x_149) ;  /* 0xfffffffc00f08947 */ /* 0x002fea000383ffff */
[----:B------:R-:W-:Y:S05]  /*7780*/  BRA `(.L_x_193) ;  /* 0xffffffec00ec7947 */ /* 0x000fea000383ffff */
.L_x_150:
[----:B0-----:R0:W1:Y:S02]  /*7790*/  SYNCS.PHASECHK.TRANS64.TRYWAIT P0, [R6+URZ], R3 ;  /* 0x00000003060075a7 */ /* 0x001064000800017f */
[----:B-1----:R-:W-:Y:S05]  /*77a0*/  @!P0 NANOSLEEP.SYNCS 0x989680 ;  /* 0x009896800000895d */ /* 0x002fea0003900000 */
[----:B------:R-:W1:Y:S02]  /*77b0*/  @!P0 SYNCS.PHASECHK.TRANS64 P0, [R6+URZ], R3 ;  /* 0x00000003060085a7 */ /* 0x000e64000800007f */
[----:B-1----:R-:W-:Y:S05]  /*77c0*/  @!P0 BRA `(.L_x_150) ;  /* 0xfffffffc00f08947 */ /* 0x002fea000383ffff */
[----:B------:R-:W-:Y:S05]  /*77d0*/  BRA `(.L_x_194) ;  /* 0xffffffec00fc7947 */ /* 0x000fea000383ffff */
.L_x_151:
[----:B0-----:R0:W1:Y:S02]  /*77e0*/  SYNCS.PHASECHK.TRANS64.TRYWAIT P0, [R7+URZ], R4 ;  /* 0x00000004070075a7 */ /* 0x001064000800017f */
[----:B-1----:R-:W-:Y:S05]  /*77f0*/  @!P0 NANOSLEEP.SYNCS 0x989680 ;  /* 0x009896800000895d */ /* 0x002fea0003900000 */
[----:B------:R-:W1:Y:S02]  /*7800*/  @!P0 SYNCS.PHASECHK.TRANS64 P0, [R7+URZ], R4 ;  /* 0x00000004070085a7 */ /* 0x000e64000800007f */
[----:B-1----:R-:W-:Y:S05]  /*7810*/  @!P0 BRA `(.L_x_151) ;  /* 0xfffffffc00f08947 */ /* 0x002fea000383ffff */
[----:B------:R-:W-:Y:S05]  /*7820*/  BRA `(.L_x_195) ;  /* 0xfffffff0000c7947 */ /* 0x000fea000383ffff */
.L_x_152:
[----:B0-----:R0:W1:Y:S02]  /*7830*/  SYNCS.PHASECHK.TRANS64.TRYWAIT P0, [R6+URZ], R3 ;  /* 0x00000003060075a7 */ /* 0x001064000800017f */
[----:B-1----:R-:W-:Y:S05]  /*7840*/  @!P0 NANOSLEEP.SYNCS 0x989680 ;  /* 0x009896800000895d */ /* 0x002fea0003900000 */
[----:B------:R-:W1:Y:S02]  /*7850*/  @!P0 SYNCS.PHASECHK.TRANS64 P0, [R6+URZ], R3 ;  /* 0x00000003060085a7 */ /* 0x000e64000800007f */
[----:B-1----:R-:W-:Y:S05]  /*7860*/  @!P0 BRA `(.L_x_152) ;  /* 0xfffffffc00f08947 */ /* 0x002fea000383ffff */
[----:B------:R-:W-:Y:S05]  /*7870*/  BRA `(.L_x_196) ;  /* 0xfffffff0001c7947 */ /* 0x000fea000383ffff */
.L_x_153:
[----:B0-----:R0:W1:Y:S02]  /*7880*/  SYNCS.PHASECHK.TRANS64.TRYWAIT P0, [R7+URZ], R4 ;  /* 0x00000004070075a7 */ /* 0x001064000800017f */
[----:B-1----:R-:W-:Y:S05]  /*7890*/  @!P0 NANOSLEEP.SYNCS 0x989680 ;  /* 0x009896800000895d */ /* 0x002fea0003900000 */
[----:B------:R-:W1:Y:S02]  /*78a0*/  @!P0 SYNCS.PHASECHK.TRANS64 P0, [R7+URZ], R4 ;  /* 0x00000004070085a7 */ /* 0x000e64000800007f */
[----:B-1----:R-:W-:Y:S05]  /*78b0*/  @!P0 BRA `(.L_x_153) ;  /* 0xfffffffc00f08947 */ /* 0x002fea000383ffff */
[----:B------:R-:W-:Y:S05]  /*78c0*/  BRA `(.L_x_197) ;  /* 0xfffffff0002c7947 */ /* 0x000fea000383ffff */
.L_x_154:
[----:B0-----:R0:W1:Y:S02]  /*78d0*/  SYNCS.PHASECHK.TRANS64.TRYWAIT P0, [R6+URZ], R3 ;  /* 0x00000003060075a7 */ /* 0x001064000800017f */
[----:B-1----:R-:W-:Y:S05]  /*78e0*/  @!P0 NANOSLEEP.SYNCS 0x989680 ;  /* 0x009896800000895d */ /* 0x002fea0003900000 */
[----:B------:R-:W1:Y:S02]  /*78f0*/  @!P0 SYNCS.PHASECHK.TRANS64 P0, [R6+URZ], R3 ;  /* 0x00000003060085a7 */ /* 0x000e64000800007f */
[----:B-1----:R-:W-:Y:S05]  /*7900*/  @!P0 BRA `(.L_x_154) ;  /* 0xfffffffc00f08947 */ /* 0x002fea000383ffff */
[----:B------:R-:W-:Y:S05]  /*7910*/  BRA `(.L_x_198) ;  /* 0xfffffff0003c7947 */ /* 0x000fea000383ffff */
.L_x_155:
[----:B0-----:R0:W1:Y:S02]  /*7920*/  SYNCS.PHASECHK.TRANS64.TRYWAIT P0, [R7+URZ], R4 ;  /* 0x00000004070075a7 */ /* 0x001064000800017f */
[----:B-1----:R-:W-:Y:S05]  /*7930*/  @!P0 NANOSLEEP.SYNCS 0x989680 ;  /* 0x009896800000895d */ /* 0x002fea0003900000 */
[----:B------:R-:W1:Y:S02]  /*7940*/  @!P0 SYNCS.PHASECHK.TRANS64 P0, [R7+URZ], R4 ;  /* 0x00000004070085a7 */ /* 0x000e64000800007f */
[----:B-1----:R-:W-:Y:S05]  /*7950*/  @!P0 BRA `(.L_x_155) ;  /* 0xfffffffc00f08947 */ /* 0x002fea000383ffff */
[----:B------:R-:W-:Y:S05]  /*7960*/  BRA `(.L_x_199) ;  /* 0xfffffff0004c7947 */ /* 0x000fea000383ffff */
.L_x_156:
[----:B0-----:R0:W1:Y:S02]  /*7970*/  SYNCS.PHASECHK.TRANS64.TRYWAIT P0, [R6+URZ], R3 ;  /* 0x00000003060075a7 */ /* 0x001064000800017f */
[----:B-1----:R-:W-:Y:S05]  /*7980*/  @!P0 NANOSLEEP.SYNCS 0x989680 ;  /* 0x009896800000895d */ /* 0x002fea0003900000 */
[----:B------:R-:W1:Y:S02]  /*7990*/  @!P0 SYNCS.PHASECHK.TRANS64 P0, [R6+URZ], R3 ;  /* 0x00000003060085a7 */ /* 0x000e64000800007f */
[----:B-1----:R-:W-:Y:S05]  /*79a0*/  @!P0 BRA `(.L_x_156) ;  /* 0xfffffffc00f08947 */ /* 0x002fea000383ffff */
[----:B------:R-:W-:Y:S05]  /*79b0*/  BRA `(.L_x_200) ;  /* 0xfffffff0005c7947 */ /* 0x000fea000383ffff */
.L_x_157:
[----:B0-----:R0:W1:Y:S02]  /*79c0*/  SYNCS.PHASECHK.TRANS64.TRYWAIT P0, [R7+URZ], R4 ;  /* 0x00000004070075a7 */ /* 0x001064000800017f */
[----:B-1----:R-:W-:Y:S05]  /*79d0*/  @!P0 NANOSLEEP.SYNCS 0x989680 ;  /* 0x009896800000895d */ /* 0x002fea0003900000 */
[----:B------:R-:W1:Y:S02]  /*79e0*/  @!P0 SYNCS.PHASECHK.TRANS64 P0, [R7+URZ], R4 ;  /* 0x00000004070085a7 */ /* 0x000e64000800007f */
[----:B-1----:R-:W-:Y:S05]  /*79f0*/  @!P0 BRA `(.L_x_157) ;  /* 0xfffffffc00f08947 */ /* 0x002fea000383ffff */
[----:B------:R-:W-:Y:S05]  /*7a00*/  BRA `(.L_x_201) ;  /* 0xfffffff0006c7947 */ /* 0x000fea000383ffff */
.L_x_158:
[----:B0-----:R0:W1:Y:S02]  /*7a10*/  SYNCS.PHASECHK.TRANS64.TRYWAIT P0, [R6+URZ], R3 ;  /* 0x00000003060075a7 */ /* 0x001064000800017f */
[----:B-1----:R-:W-:Y:S05]  /*7a20*/  @!P0 NANOSLEEP.SYNCS 0x989680 ;  /* 0x009896800000895d */ /* 0x002fea0003900000 */
[----:B------:R-:W1:Y:S02]  /*7a30*/  @!P0 SYNCS.PHASECHK.TRANS64 P0, [R6+URZ], R3 ;  /* 0x00000003060085a7 */ /* 0x000e64000800007f */
[----:B-1----:R-:W-:Y:S05]  /*7a40*/  @!P0 BRA `(.L_x_158) ;  /* 0xfffffffc00f08947 */ /* 0x002fea000383ffff */
[----:B------:R-:W-:Y:S05]  /*7a50*/  BRA `(.L_x_202) ;  /* 0xfffffff0007c7947 */ /* 0x000fea000383ffff */
.L_x_159:
[----:B0-----:R0:W1:Y:S02]  /*7a60*/  SYNCS.PHASECHK.TRANS64.TRYWAIT P0, [R7+URZ], R4 ;  /* 0x00000004070075a7 */ /* 0x001064000800017f */
[----:B-1----:R-:W-:Y:S05]  /*7a70*/  @!P0 NANOSLEEP.SYNCS 0x989680 ;  /* 0x009896800000895d */ /* 0x002fea0003900000 */
[----:B------:R-:W1:Y:S02]  /*7a80*/  @!P0 SYNCS.PHASECHK.TRANS64 P0, [R7+URZ], R4 ;  /* 0x00000004070085a7 */ /* 0x000e64000800007f */
[----:B-1----:R-:W-:Y:S05]  /*7a90*/  @!P0 BRA `(.L_x_159) ;  /* 0xfffffffc00f08947 */ /* 0x002fea000383ffff */
[----:B------:R-:W-:Y:S05]  /*7aa0*/  BRA `(.L_x_203) ;  /* 0xfffffff0008c7947 */ /* 0x000fea000383ffff */
.L_x_160:
[----:B-1----:R1:W2:Y:S02]  /*7ab0*/  SYNCS.PHASECHK.TRANS64.TRYWAIT P0, [R6+URZ], R3 ;  /* 0x00000003060075a7 */ /* 0x0022a4000800017f */
[----:B--2---:R-:W-:Y:S05]  /*7ac0*/  @!P0 NANOSLEEP.SYNCS 0x989680 ;  /* 0x009896800000895d */ /* 0x004fea0003900000 */
[----:B------:R-:W2:Y:S02]  /*7ad0*/  @!P0 SYNCS.PHASECHK.TRANS64 P0, [R6+URZ], R3 ;  /* 0x00000003060085a7 */ /* 0x000ea4000800007f */
[----:B--2---:R-:W-:Y:S05]  /*7ae0*/  @!P0 BRA `(.L_x_160) ;  /* 0xfffffffc00f08947 */ /* 0x004fea000383ffff */
[----:B------:R-:W-:Y:S05]  /*7af0*/  BRA `(.L_x_204) ;  /* 0xfffffff000947947 */ /* 0x000fea000383ffff */
.L_x_205:
[----:B------:R-:W-:-:S00]  /*7b00*/  BRA `(.L_x_205) ;  /* 0xfffffffc00fc7947 */ /* 0x000fc0000383ffff */
[----:B------:R-:W-:-:S00]  /*7b10*/  NOP ;  /* 0x0000000000007918 */ /* 0x000fc00000000000 */
        /* <DEDUP_REMOVED lines=14> */
.L_x_206:


//--------------------- .nv.global.init           --------------------------
	.section	.nv.global.init,"aw",@progbits
.nv.global.init:
	.type		$str$22,@object
	.size		$str$22,($str$23 - $str$22)
$str$22:
        /*0000*/ 	.byte	0x6b, 0x5f, 0x74, 0x69, 0x6c, 0x65, 0x5f, 0x63, 0x6f, 0x75, 0x6e, 0x74, 0x20, 0x3e, 0x3d, 0x20
        /*0010*/ 	.byte	0x31, 0x00
	.type		$str$23,@object
	.size		$str$23,(__unnamed_1 - $str$23)
$str$23:
        /*0012*/ 	.byte	0x2f, 0x74, 0x6d, 0x70, 0x2f, 0x63, 0x75, 0x74, 0x6c, 0x61, 0x73, 0x73, 0x5f, 0x73, 0x77, 0x65
        /*0022*/ 	.byte	0x65, 0x70, 0x5f, 0x73, 0x72, 0x63, 0x2f, 0x69, 0x6e, 0x63, 0x6c, 0x75, 0x64, 0x65, 0x2f, 0x63
        /*0032*/ 	.byte	0x75, 0x74, 0x6c, 0x61, 0x73, 0x73, 0x2f, 0x67, 0x65, 0x6d, 0x6d, 0x2f, 0x63, 0x6f, 0x6c, 0x6c
        /*0042*/ 	.byte	0x65, 0x63, 0x74, 0x69, 0x76, 0x65, 0x2f, 0x73, 0x6d, 0x39, 0x30, 0x5f, 0x6d, 0x6d, 0x61, 0x5f
        /*0052*/ 	.byte	0x74, 0x6d, 0x61, 0x5f, 0x67, 0x6d, 0x6d, 0x61, 0x5f, 0x73, 0x73, 0x5f, 0x77, 0x61, 0x72, 0x70
        /*0062*/ 	.byte	0x73, 0x70, 0x65, 0x63, 0x69, 0x61, 0x6c, 0x69, 0x7a, 0x65, 0x64, 0x2e, 0x68, 0x70, 0x70, 0x00
	.type		__unnamed_1,@object
	.size		__unnamed_1,(.L_0 - __unnamed_1)
__unnamed_1:
        /*0072*/ 	.byte	0x76, 0x6f, 0x69, 0x64, 0x20, 0x63, 0x75, 0x74, 0x6c, 0x61, 0x73, 0x73, 0x3a, 0x3a, 0x67, 0x65
        /* <DEDUP_REMOVED lines=172> */
        /*0b42*/ 	.byte	0x6e, 0x74, 0x69, 0x74, 0x79, 0x5d, 0x00
.L_0:


//--------------------- .nv.shared._ZN7cutlass13device_kernelINS_4gemm6kernel13GemmUniversalIN4cute5tupleIJiiiiEEENS1_10collective13CollectiveMmaINS1_34MainloopSm90TmaGmmaWarpSpecializedILi37ENS5_IJNS4_1CILi4EEENSA_ILi1EEESC_EEENS1_35KernelTmaWarpSpecializedCooperativeEEENS5_IJNSA_ILi128EEENSA_ILi64EEENSA_ILi32EEEEEEaNS5_IJlSC_lEEEaSK_NS4_8TiledMMAINS4_8MMA_AtomIJNS4_4SM904GMMA26MMA_64x64x32_S32S8S8_SS_TNEEEENS4_6LayoutINS5_IJNSA_ILi2EEESC_SC_EEENS5_IJSC_NSA_ILi0EEESU_EEEEENS5_IJNS4_10UnderscoreESX_SX_EEEEENS4_13SM90_TMA_LOADENS4_14ComposedLayoutINS4_7SwizzleILi1ELi4ELi3EEENS4_18smem_ptr_flag_bitsILi8EEENSR_INS5_IJNSA_ILi8EEESI_EEENS5_IJSI_SC_EEEEEEEvNS4_8identityENS4_23SM90_TMA_LOAD_MULTICASTES1A_vS1B_EENS_8epilogue10collective6detail29Sm90TmaWarpSpecializedAdapterINS1F_15DefaultEpilogueIaSK_SK_NS1E_6thread17LinearCombinationIaLi1EiiLNS1J_9ScaleType4KindE0ELNS_15FloatRoundStyleE2EaEENS1_15EpilogueDefaultEEEEEvvEEEEvNT_6ParamsE --------------------------
	.section	.nv.shared._ZN7cutlass13device_kernelINS_4gemm6kernel13GemmUniversalIN4cute5tupleIJiiiiEEENS1_10collective13CollectiveMmaINS1_34MainloopSm90TmaGmmaWarpSpecializedILi37ENS5_IJNS4_1CILi4EEENSA_ILi1EEESC_EEENS1_35KernelTmaWarpSpecializedCooperativeEEENS5_IJNSA_ILi128EEENSA_ILi64EEENSA_ILi32EEEEEEaNS5_IJlSC_lEEEaSK_NS4_8TiledMMAINS4_8MMA_AtomIJNS4_4SM904GMMA26MMA_64x64x32_S32S8S8_SS_TNEEEENS4_6LayoutINS5_IJNSA_ILi2EEESC_SC_EEENS5_IJSC_NSA_ILi0EEESU_EEEEENS5_IJNS4_10UnderscoreESX_SX_EEEEENS4_13SM90_TMA_LOADENS4_14ComposedLayoutINS4_7SwizzleILi1ELi4ELi3EEENS4_18smem_ptr_flag_bitsILi8EEENSR_INS5_IJNSA_ILi8EEESI_EEENS5_IJSI_SC_EEEEEEEvNS4_8identityENS4_23SM90_TMA_LOAD_MULTICASTES1A_vS1B_EENS_8epilogue10collective6detail29Sm90TmaWarpSpecializedAdapterINS1F_15DefaultEpilogueIaSK_SK_NS1E_6thread17LinearCombinationIaLi1EiiLNS1J_9ScaleType4KindE0ELNS_15FloatRoundStyleE2EaEENS1_15EpilogueDefaultEEEEEvvEEEEvNT_6ParamsE,"aw",@nobits
	.sectionflags	@""
	.align	16
	.zero		1024


//--------------------- .nv.shared.reserved.0     --------------------------
	.section	.nv.shared.reserved.0,"aw",@nobits
	.weak		__nv_reservedSMEM_offset_0_alias
	.size		__nv_reservedSMEM_offset_0_alias, 0, 0
	.other		__nv_reservedSMEM_offset_0_alias,@"STO_CUDA_RESERVED_SHARED STV_DEFAULT"
__nv_reservedSMEM_offset_0_alias:
	.zero		0


//--------------------- .nv.global                --------------------------
	.section	.nv.global,"aw",@nobits
.nv.global:
	.type		_ZN40_INTERNAL_cf5b23bc_4_k_cu_848655e8_173104cute1_E,@object
	.size		_ZN40_INTERNAL_cf5b23bc_4_k_cu_848655e8_173104cute1_E,(_ZN40_INTERNAL_cf5b23bc_4_k_cu_848655e8_173104cuda3std3__45__cpo6cbeginE - _ZN40_INTERNAL_cf5b23bc_4_k_cu_848655e8_173104cute1_E)
_ZN40_INTERNAL_cf5b23bc_4_k_cu_848655e8_173104cute1_E:
	.zero		1
	.type		_ZN40_INTERNAL_cf5b23bc_4_k_cu_848655e8_173104cuda3std3__45__cpo6cbeginE,@object
	.size		_ZN40_INTERNAL_cf5b23bc_4_k_cu_848655e8_173104cuda3std3__45__cpo6cbeginE,(_ZN40_INTERNAL_cf5b23bc_4_k_cu_848655e8_173104cuda3std3__48in_placeE - _ZN40_INTERNAL_cf5b23bc_4_k_cu_848655e8_173104cuda3std3__45__cpo6cbeginE)
_ZN40_INTERNAL_cf5b23bc_4_k_cu_848655e8_173104cuda3std3__45__cpo6cbeginE:
	.zero		1
	.type		_ZN40_INTERNAL_cf5b23bc_4_k_cu_848655e8_173104cuda3std3__48in_placeE,@object
	.size		_ZN40_INTERNAL_cf5b23bc_4_k_cu_848655e8_173104cuda3std3__48in_placeE,(_ZN40_INTERNAL_cf5b23bc_4_k_cu_848655e8_173104cuda3std6ranges3__45__cpo9iter_moveE - _ZN40_INTERNAL_cf5b23bc_4_k_cu_848655e8_173104cuda3std3__48in_placeE)
_ZN40_INTERNAL_cf5b23bc_4_k_cu_848655e8_173104cuda3std3__48in_placeE:
	.zero		1
	.type		_ZN40_INTERNAL_cf5b23bc_4_k_cu_848655e8_173104cuda3std6ranges3__45__cpo9iter_moveE,@object
	.size		_ZN40_INTERNAL_cf5b23bc_4_k_cu_848655e8_173104cuda3std6ranges3__45__cpo9iter_moveE,(_ZN40_INTERNAL_cf5b23bc_4_k_cu_848655e8_173104cuda3std3__45__cpo5beginE - _ZN40_INTERNAL_cf5b23bc_4_k_cu_848655e8_173104cuda3std6ranges3__45__cpo9iter_moveE)
_ZN40_INTERNAL_cf5b23bc_4_k_cu_848655e8_173104cuda3std6ranges3__45__cpo9iter_moveE:
	.zero		1
	.type		_ZN40_INTERNAL_cf5b23bc_4_k_cu_848655e8_173104cuda3std3__45__cpo5beginE,@object
	.size		_ZN40_INTERNAL_cf5b23bc_4_k_cu_848655e8_173104cuda3std3__45__cpo5beginE,(_ZN40_INTERNAL_cf5b23bc_4_k_cu_848655e8_173104cuda3std3__442_GLOBAL__N__cf5b23bc_4_k_cu_848655e8_173106ignoreE - _ZN40_INTERNAL_cf5b23bc_4_k_cu_848655e8_173104cuda3std3__45__cpo5beginE)
_ZN40_INTERNAL_cf5b23bc_4_k_cu_848655e8_173104cuda3std3__45__cpo5beginE:
	.zero		1
	.type		_ZN40_INTERNAL_cf5b23bc_4_k_cu_848655e8_173104cuda3std3__442_GLOBAL__N__cf5b23bc_4_k_cu_848655e8_173106ignoreE,@object
	.size		_ZN40_INTERNAL_cf5b23bc_4_k_cu_848655e8_173104cuda3std3__442_GLOBAL__N__cf5b23bc_4_k_cu_848655e8_173106ignoreE,(_ZN40_INTERNAL_cf5b23bc_4_k_cu_848655e8_173104cute7productE - _ZN40_INTERNAL_cf5b23bc_4_k_cu_848655e8_173104cuda3std3__442_GLOBAL__N__cf5b23bc_4_k_cu_848655e8_173106ignoreE)
_ZN40_INTERNAL_cf5b23bc_4_k_cu_848655e8_173104cuda3std3__442_GLOBAL__N__cf5b23bc_4_k_cu_848655e8_173106ignoreE:
	.zero		1
	.type		_ZN40_INTERNAL_cf5b23bc_4_k_cu_848655e8_173104cute7productE,@object
	.size		_ZN40_INTERNAL_cf5b23bc_4_k_cu_848655e8_173104cute7productE,(_ZN40_INTERNAL_cf5b23bc_4_k_cu_848655e8_173104cuda3std3__45__cpo3endE - _ZN40_INTERNAL_cf5b23bc_4_k_cu_848655e8_173104cute7productE)
_ZN40_INTERNAL_cf5b23bc_4_k_cu_848655e8_173104cute7productE:
	.zero		1
	.type		_ZN40_INTERNAL_cf5b23bc_4_k_cu_848655e8_173104cuda3std3__45__cpo3endE,@object
	.size		_ZN40_INTERNAL_cf5b23bc_4_k_cu_848655e8_173104cuda3std3__45__cpo3endE,(_ZN40_INTERNAL_cf5b23bc_4_k_cu_848655e8_173104cuda3std3__419piecewise_constructE - _ZN40_INTERNAL_cf5b23bc_4_k_cu_848655e8_173104cuda3std3__45__cpo3endE)
_ZN40_INTERNAL_cf5b23bc_4_k_cu_848655e8_173104cuda3std3__45__cpo3endE:
	.zero		1
	.type		_ZN40_INTERNAL_cf5b23bc_4_k_cu_848655e8_173104cuda3std3__419piecewise_constructE,@object
	.size		_ZN40_INTERNAL_cf5b23bc_4_k_cu_848655e8_173104cuda3std3__419piecewise_constructE,(_ZN40_INTERNAL_cf5b23bc_4_k_cu_848655e8_173104cuda3std3__45__cpo4cendE - _ZN40_INTERNAL_cf5b23bc_4_k_cu_848655e8_173104cuda3std3__419piecewise_constructE)
_ZN40_INTERNAL_cf5b23bc_4_k_cu_848655e8_173104cuda3std3__419piecewise_constructE:
	.zero		1
	.type		_ZN40_INTERNAL_cf5b23bc_4_k_cu_848655e8_173104cuda3std3__45__cpo4cendE,@object
	.size		_ZN40_INTERNAL_cf5b23bc_4_k_cu_848655e8_173104cuda3std3__45__cpo4cendE,(_ZN40_INTERNAL_cf5b23bc_4_k_cu_848655e8_173104cuda3std6ranges3__45__cpo4swapE - _ZN40_INTERNAL_cf5b23bc_4_k_cu_848655e8_173104cuda3std3__45__cpo4cendE)
_ZN40_INTERNAL_cf5b23bc_4_k_cu_848655e8_173104cuda3std3__45__cpo4cendE:
	.zero		1
	.type		_ZN40_INTERNAL_cf5b23bc_4_k_cu_848655e8_173104cuda3std6ranges3__45__cpo4swapE,@object
	.size		_ZN40_INTERNAL_cf5b23bc_4_k_cu_848655e8_173104cuda3std6ranges3__45__cpo4swapE,(.L_8 - _ZN40_INTERNAL_cf5b23bc_4_k_cu_848655e8_173104cuda3std6ranges3__45__cpo4swapE)
_ZN40_INTERNAL_cf5b23bc_4_k_cu_848655e8_173104cuda3std6ranges3__45__cpo4swapE:
	.zero		1
.L_8:


//--------------------- .nv.constant0._ZN7cutlass13device_kernelINS_4gemm6kernel13GemmUniversalIN4cute5tupleIJiiiiEEENS1_10collective13CollectiveMmaINS1_34MainloopSm90TmaGmmaWarpSpecializedILi37ENS5_IJNS4_1CILi4EEENSA_ILi1EEESC_EEENS1_35KernelTmaWarpSpecializedCooperativeEEENS5_IJNSA_ILi128EEENSA_ILi64EEENSA_ILi32EEEEEEaNS5_IJlSC_lEEEaSK_NS4_8TiledMMAINS4_8MMA_AtomIJNS4_4SM904GMMA26MMA_64x64x32_S32S8S8_SS_TNEEEENS4_6LayoutINS5_IJNSA_ILi2EEESC_SC_EEENS5_IJSC_NSA_ILi0EEESU_EEEEENS5_IJNS4_10UnderscoreESX_SX_EEEEENS4_13SM90_TMA_LOADENS4_14ComposedLayoutINS4_7SwizzleILi1ELi4ELi3EEENS4_18smem_ptr_flag_bitsILi8EEENSR_INS5_IJNSA_ILi8EEESI_EEENS5_IJSI_SC_EEEEEEEvNS4_8identityENS4_23SM90_TMA_LOAD_MULTICASTES1A_vS1B_EENS_8epilogue10collective6detail29Sm90TmaWarpSpecializedAdapterINS1F_15DefaultEpilogueIaSK_SK_NS1E_6thread17LinearCombinationIaLi1EiiLNS1J_9ScaleType4KindE0ELNS_15FloatRoundStyleE2EaEENS1_15EpilogueDefaultEEEEEvvEEEEvNT_6ParamsE --------------------------
	.section	.nv.constant0._ZN7cutlass13device_kernelINS_4gemm6kernel13GemmUniversalIN4cute5tupleIJiiiiEEENS1_10collective13CollectiveMmaINS1_34MainloopSm90TmaGmmaWarpSpecializedILi37ENS5_IJNS4_1CILi4EEENSA_ILi1EEESC_EEENS1_35KernelTmaWarpSpecializedCooperativeEEENS5_IJNSA_ILi128EEENSA_ILi64EEENSA_ILi32EEEEEEaNS5_IJlSC_lEEEaSK_NS4_8TiledMMAINS4_8MMA_AtomIJNS4_4SM904GMMA26MMA_64x64x32_S32S8S8_SS_TNEEEENS4_6LayoutINS5_IJNSA_ILi2EEESC_SC_EEENS5_IJSC_NSA_ILi0EEESU_EEEEENS5_IJNS4_10UnderscoreESX_SX_EEEEENS4_13SM90_TMA_LOADENS4_14ComposedLayoutINS4_7SwizzleILi1ELi4ELi3EEENS4_18smem_ptr_flag_bitsILi8EEENSR_INS5_IJNSA_ILi8EEESI_EEENS5_IJSI_SC_EEEEEEEvNS4_8identityENS4_23SM90_TMA_LOAD_MULTICASTES1A_vS1B_EENS_8epilogue10collective6detail29Sm90TmaWarpSpecializedAdapterINS1F_15DefaultEpilogueIaSK_SK_NS1E_6thread17LinearCombinationIaLi1EiiLNS1J_9ScaleType4KindE0ELNS_15FloatRoundStyleE2EaEENS1_15EpilogueDefaultEEEEEvvEEEEvNT_6ParamsE,"a",@progbits
	.sectionflags	@""
	.align	4
.nv.constant0._ZN7cutlass13device_kernelINS_4gemm6kernel13GemmUniversalIN4cute5tupleIJiiiiEEENS1_10collective13CollectiveMmaINS1_34MainloopSm90TmaGmmaWarpSpecializedILi37ENS5_IJNS4_1CILi4EEENSA_ILi1EEESC_EEENS1_35KernelTmaWarpSpecializedCooperativeEEENS5_IJNSA_ILi128EEENSA_ILi64EEENSA_ILi32EEEEEEaNS5_IJlSC_lEEEaSK_NS4_8TiledMMAINS4_8MMA_AtomIJNS4_4SM904GMMA26MMA_64x64x32_S32S8S8_SS_TNEEEENS4_6LayoutINS5_IJNSA_ILi2EEESC_SC_EEENS5_IJSC_NSA_ILi0EEESU_EEEEENS5_IJNS4_10UnderscoreESX_SX_EEEEENS4_13SM90_TMA_LOADENS4_14ComposedLayoutINS4_7SwizzleILi1ELi4ELi3EEENS4_18smem_ptr_flag_bitsILi8EEENSR_INS5_IJNSA_ILi8EEESI_EEENS5_IJSI_SC_EEEEEEEvNS4_8identityENS4_23SM90_TMA_LOAD_MULTICASTES1A_vS1B_EENS_8epilogue10collective6detail29Sm90TmaWarpSpecializedAdapterINS1F_15DefaultEpilogueIaSK_SK_NS1E_6thread17LinearCombinationIaLi1EiiLNS1J_9ScaleType4KindE0ELNS_15FloatRoundStyleE2EaEENS1_15EpilogueDefaultEEEEEvvEEEEvNT_6ParamsE:
	.zero		1664


//--------------------- SYMBOLS --------------------------

	.type		.nv.reservedSmem.offset0,@object
	.size		.nv.reservedSmem.offset0,0x4
	.type		__assertfail,@function
